//
// Generated by NVIDIA NVVM Compiler
//
// Compiler Build ID: CL-36424714
// Cuda compilation tools, release 13.0, V13.0.88
// Based on NVVM 20.0.0
//

.version 9.0
.target sm_100
.address_size 64

	// .globl	_Z32similarityMatrixCalculation_CUDAPcPdi

.visible .entry _Z32similarityMatrixCalculation_CUDAPcPdi(
	.param .u64 .ptr .align 1 _Z32similarityMatrixCalculation_CUDAPcPdi_param_0,
	.param .u64 .ptr .align 1 _Z32similarityMatrixCalculation_CUDAPcPdi_param_1,
	.param .u32 _Z32similarityMatrixCalculation_CUDAPcPdi_param_2
)
{
	.reg .pred 	%p<114>;
	.reg .b16 	%rs<121>;
	.reg .b32 	%r<243>;
	.reg .b64 	%rd<132>;
	.reg .b64 	%fd<121>;

	ld.param.u64 	%rd19, [_Z32similarityMatrixCalculation_CUDAPcPdi_param_0];
	ld.param.u32 	%r89, [_Z32similarityMatrixCalculation_CUDAPcPdi_param_2];
	cvta.to.global.u64 	%rd1, %rd19;
	mov.u32 	%r90, %ntid.x;
	mov.u32 	%r91, %ctaid.x;
	mov.u32 	%r92, %tid.x;
	mad.lo.s32 	%r93, %r90, %r91, %r92;
	setp.eq.s32 	%p1, %r89, 0;
	mul.lo.s32 	%r1, %r93, 40;
	@%p1 bra 	$L__BB0_62;
	add.s32 	%r2, %r89, -1;
	cvt.s64.s32 	%rd20, %r1;
	add.s64 	%rd2, %rd1, %rd20;
	add.s32 	%r95, %r1, 4;
	cvt.s64.s32 	%rd3, %r95;
	add.s32 	%r96, %r1, 8;
	cvt.s64.s32 	%rd4, %r96;
	add.s32 	%r97, %r1, 16;
	cvt.s64.s32 	%rd5, %r97;
	add.s32 	%r98, %r1, 28;
	cvt.s64.s32 	%rd6, %r98;
	add.s32 	%r99, %r1, 32;
	cvt.s64.s32 	%rd7, %r99;
	add.s32 	%r100, %r1, 36;
	cvt.s64.s32 	%rd8, %r100;
	mov.b32 	%r222, 0;
$L__BB0_2:
	setp.eq.s32 	%p2, %r2, 0;
	mul.lo.s32 	%r47, %r222, 40;
	mov.f64 	%fd104, 0d0000000000000000;
	@%p2 bra 	$L__BB0_7;
	ld.global.u8 	%rs111, [%rd2];
	setp.eq.s16 	%p3, %rs111, 0;
	@%p3 bra 	$L__BB0_7;
	mov.b32 	%r223, 0;
	mov.u32 	%r224, %r223;
$L__BB0_5:
	add.s32 	%r102, %r47, %r224;
	cvt.u64.u32 	%rd21, %r102;
	add.s64 	%rd22, %rd1, %rd21;
	ld.global.u8 	%rs61, [%rd22];
	setp.eq.s16 	%p4, %rs111, %rs61;
	setp.ne.s16 	%p5, %rs111, 10;
	and.pred  	%p6, %p4, %p5;
	selp.u32 	%r103, 1, 0, %p6;
	add.s32 	%r223, %r223, %r103;
	add.s32 	%r51, %r224, 1;
	cvt.u64.u32 	%rd23, %r224;
	add.s64 	%rd24, %rd2, %rd23;
	ld.global.u8 	%rs111, [%rd24+1];
	setp.ne.s16 	%p7, %rs111, 0;
	mov.u32 	%r224, %r51;
	@%p7 bra 	$L__BB0_5;
	cvt.rn.f64.u32 	%fd104, %r223;
$L__BB0_7:
	setp.eq.s32 	%p8, %r2, 1;
	@%p8 bra 	$L__BB0_13;
	ld.global.u8 	%rs112, [%rd2+4];
	setp.eq.s16 	%p9, %rs112, 0;
	mov.f64 	%fd103, 0d0000000000000000;
	@%p9 bra 	$L__BB0_12;
	mov.b32 	%r225, 0;
	mov.u32 	%r226, %r225;
$L__BB0_10:
	add.s32 	%r105, %r47, %r226;
	cvt.u64.u32 	%rd25, %r105;
	add.s64 	%rd26, %rd1, %rd25;
	ld.global.u8 	%rs63, [%rd26+4];
	setp.eq.s16 	%p10, %rs112, %rs63;
	setp.ne.s16 	%p11, %rs112, 10;
	and.pred  	%p12, %p10, %p11;
	selp.u32 	%r106, 1, 0, %p12;
	add.s32 	%r225, %r225, %r106;
	add.s32 	%r55, %r226, 1;
	cvt.u64.u32 	%rd27, %r226;
	add.s64 	%rd28, %rd27, %rd3;
	add.s64 	%rd29, %rd1, %rd28;
	ld.global.u8 	%rs112, [%rd29+1];
	setp.ne.s16 	%p13, %rs112, 0;
	mov.u32 	%r226, %r55;
	@%p13 bra 	$L__BB0_10;
	cvt.rn.f64.u32 	%fd103, %r225;
$L__BB0_12:
	add.f64 	%fd104, %fd104, %fd103;
$L__BB0_13:
	setp.eq.s32 	%p14, %r2, 2;
	@%p14 bra 	$L__BB0_19;
	ld.global.u8 	%rs113, [%rd2+8];
	setp.eq.s16 	%p15, %rs113, 0;
	mov.f64 	%fd105, 0d0000000000000000;
	@%p15 bra 	$L__BB0_18;
	mov.b32 	%r227, 0;
	mov.u32 	%r228, %r227;
$L__BB0_16:
	add.s32 	%r108, %r47, %r228;
	cvt.u64.u32 	%rd30, %r108;
	add.s64 	%rd31, %rd1, %rd30;
	ld.global.u8 	%rs65, [%rd31+8];
	setp.eq.s16 	%p16, %rs113, %rs65;
	setp.ne.s16 	%p17, %rs113, 10;
	and.pred  	%p18, %p16, %p17;
	selp.u32 	%r109, 1, 0, %p18;
	add.s32 	%r227, %r227, %r109;
	add.s32 	%r59, %r228, 1;
	cvt.u64.u32 	%rd32, %r228;
	add.s64 	%rd33, %rd32, %rd4;
	add.s64 	%rd34, %rd1, %rd33;
	ld.global.u8 	%rs113, [%rd34+1];
	setp.ne.s16 	%p19, %rs113, 0;
	mov.u32 	%r228, %r59;
	@%p19 bra 	$L__BB0_16;
	cvt.rn.f64.u32 	%fd105, %r227;
$L__BB0_18:
	add.f64 	%fd104, %fd104, %fd105;
$L__BB0_19:
	setp.eq.s32 	%p20, %r2, 3;
	@%p20 bra 	$L__BB0_25;
	ld.global.u8 	%rs114, [%rd2+12];
	setp.eq.s16 	%p21, %rs114, 0;
	mov.f64 	%fd107, 0d0000000000000000;
	@%p21 bra 	$L__BB0_24;
	mov.b32 	%r229, 0;
	mov.u32 	%r230, %r229;
$L__BB0_22:
	add.s32 	%r111, %r47, %r230;
	cvt.u64.u32 	%rd35, %r111;
	add.s64 	%rd36, %rd1, %rd35;
	ld.global.u8 	%rs67, [%rd36+12];
	setp.eq.s16 	%p22, %rs114, %rs67;
	setp.ne.s16 	%p23, %rs114, 10;
	and.pred  	%p24, %p22, %p23;
	selp.u32 	%r112, 1, 0, %p24;
	add.s32 	%r229, %r229, %r112;
	add.s32 	%r63, %r230, 1;
	cvt.u64.u32 	%rd37, %r230;
	mad.lo.s32 	%r117, %r93, 40, 12;
	cvt.s64.s32 	%rd38, %r117;
	add.s64 	%rd39, %rd37, %rd38;
	add.s64 	%rd40, %rd1, %rd39;
	ld.global.u8 	%rs114, [%rd40+1];
	setp.ne.s16 	%p25, %rs114, 0;
	mov.u32 	%r230, %r63;
	@%p25 bra 	$L__BB0_22;
	cvt.rn.f64.u32 	%fd107, %r229;
$L__BB0_24:
	add.f64 	%fd104, %fd104, %fd107;
$L__BB0_25:
	setp.eq.s32 	%p26, %r2, 4;
	@%p26 bra 	$L__BB0_31;
	ld.global.u8 	%rs115, [%rd2+16];
	setp.eq.s16 	%p27, %rs115, 0;
	mov.f64 	%fd109, 0d0000000000000000;
	@%p27 bra 	$L__BB0_30;
	mov.b32 	%r231, 0;
	mov.u32 	%r232, %r231;
$L__BB0_28:
	add.s32 	%r119, %r47, %r232;
	cvt.u64.u32 	%rd41, %r119;
	add.s64 	%rd42, %rd1, %rd41;
	ld.global.u8 	%rs69, [%rd42+16];
	setp.eq.s16 	%p28, %rs115, %rs69;
	setp.ne.s16 	%p29, %rs115, 10;
	and.pred  	%p30, %p28, %p29;
	selp.u32 	%r120, 1, 0, %p30;
	add.s32 	%r231, %r231, %r120;
	add.s32 	%r67, %r232, 1;
	cvt.u64.u32 	%rd43, %r232;
	add.s64 	%rd44, %rd43, %rd5;
	add.s64 	%rd45, %rd1, %rd44;
	ld.global.u8 	%rs115, [%rd45+1];
	setp.ne.s16 	%p31, %rs115, 0;
	mov.u32 	%r232, %r67;
	@%p31 bra 	$L__BB0_28;
	cvt.rn.f64.u32 	%fd109, %r231;
$L__BB0_30:
	add.f64 	%fd104, %fd104, %fd109;
$L__BB0_31:
	setp.eq.s32 	%p32, %r2, 5;
	@%p32 bra 	$L__BB0_37;
	ld.global.u8 	%rs116, [%rd2+20];
	setp.eq.s16 	%p33, %rs116, 0;
	mov.f64 	%fd111, 0d0000000000000000;
	@%p33 bra 	$L__BB0_36;
	mov.b32 	%r233, 0;
	mov.u32 	%r234, %r233;
$L__BB0_34:
	add.s32 	%r122, %r47, %r234;
	cvt.u64.u32 	%rd46, %r122;
	add.s64 	%rd47, %rd1, %rd46;
	ld.global.u8 	%rs71, [%rd47+20];
	setp.eq.s16 	%p34, %rs116, %rs71;
	setp.ne.s16 	%p35, %rs116, 10;
	and.pred  	%p36, %p34, %p35;
	selp.u32 	%r123, 1, 0, %p36;
	add.s32 	%r233, %r233, %r123;
	add.s32 	%r71, %r234, 1;
	cvt.u64.u32 	%rd48, %r234;
	mov.u32 	%r126, %tid.x;
	mad.lo.s32 	%r127, %r90, %r91, %r126;
	mad.lo.s32 	%r128, %r127, 40, 20;
	cvt.s64.s32 	%rd49, %r128;
	add.s64 	%rd50, %rd48, %rd49;
	add.s64 	%rd51, %rd1, %rd50;
	ld.global.u8 	%rs116, [%rd51+1];
	setp.ne.s16 	%p37, %rs116, 0;
	mov.u32 	%r234, %r71;
	@%p37 bra 	$L__BB0_34;
	cvt.rn.f64.u32 	%fd111, %r233;
$L__BB0_36:
	add.f64 	%fd104, %fd104, %fd111;
$L__BB0_37:
	setp.eq.s32 	%p38, %r2, 6;
	@%p38 bra 	$L__BB0_43;
	ld.global.u8 	%rs117, [%rd2+24];
	setp.eq.s16 	%p39, %rs117, 0;
	mov.f64 	%fd113, 0d0000000000000000;
	@%p39 bra 	$L__BB0_42;
	mov.b32 	%r235, 0;
	mov.u32 	%r236, %r235;
$L__BB0_40:
	add.s32 	%r130, %r47, %r236;
	cvt.u64.u32 	%rd52, %r130;
	add.s64 	%rd53, %rd1, %rd52;
	ld.global.u8 	%rs73, [%rd53+24];
	setp.eq.s16 	%p40, %rs117, %rs73;
	setp.ne.s16 	%p41, %rs117, 10;
	and.pred  	%p42, %p40, %p41;
	selp.u32 	%r131, 1, 0, %p42;
	add.s32 	%r235, %r235, %r131;
	add.s32 	%r75, %r236, 1;
	cvt.u64.u32 	%rd54, %r236;
	mov.u32 	%r133, %ctaid.x;
	mov.u32 	%r134, %tid.x;
	mad.lo.s32 	%r135, %r90, %r133, %r134;
	mad.lo.s32 	%r136, %r135, 40, 24;
	cvt.s64.s32 	%rd55, %r136;
	add.s64 	%rd56, %rd54, %rd55;
	add.s64 	%rd57, %rd1, %rd56;
	ld.global.u8 	%rs117, [%rd57+1];
	setp.ne.s16 	%p43, %rs117, 0;
	mov.u32 	%r236, %r75;
	@%p43 bra 	$L__BB0_40;
	cvt.rn.f64.u32 	%fd113, %r235;
$L__BB0_42:
	add.f64 	%fd104, %fd104, %fd113;
$L__BB0_43:
	setp.eq.s32 	%p44, %r2, 7;
	@%p44 bra 	$L__BB0_49;
	ld.global.u8 	%rs118, [%rd2+28];
	setp.eq.s16 	%p45, %rs118, 0;
	mov.f64 	%fd115, 0d0000000000000000;
	@%p45 bra 	$L__BB0_48;
	mov.b32 	%r237, 0;
	mov.u32 	%r238, %r237;
$L__BB0_46:
	add.s32 	%r138, %r47, %r238;
	cvt.u64.u32 	%rd58, %r138;
	add.s64 	%rd59, %rd1, %rd58;
	ld.global.u8 	%rs75, [%rd59+28];
	setp.eq.s16 	%p46, %rs118, %rs75;
	setp.ne.s16 	%p47, %rs118, 10;
	and.pred  	%p48, %p46, %p47;
	selp.u32 	%r139, 1, 0, %p48;
	add.s32 	%r237, %r237, %r139;
	add.s32 	%r79, %r238, 1;
	cvt.u64.u32 	%rd60, %r238;
	add.s64 	%rd61, %rd60, %rd6;
	add.s64 	%rd62, %rd1, %rd61;
	ld.global.u8 	%rs118, [%rd62+1];
	setp.ne.s16 	%p49, %rs118, 0;
	mov.u32 	%r238, %r79;
	@%p49 bra 	$L__BB0_46;
	cvt.rn.f64.u32 	%fd115, %r237;
$L__BB0_48:
	add.f64 	%fd104, %fd104, %fd115;
$L__BB0_49:
	setp.eq.s32 	%p50, %r2, 8;
	@%p50 bra 	$L__BB0_55;
	ld.global.u8 	%rs119, [%rd2+32];
	setp.eq.s16 	%p51, %rs119, 0;
	mov.f64 	%fd117, 0d0000000000000000;
	@%p51 bra 	$L__BB0_54;
	mov.b32 	%r239, 0;
	mov.u32 	%r240, %r239;
$L__BB0_52:
	add.s32 	%r141, %r47, %r240;
	cvt.u64.u32 	%rd63, %r141;
	add.s64 	%rd64, %rd1, %rd63;
	ld.global.u8 	%rs77, [%rd64+32];
	setp.eq.s16 	%p52, %rs119, %rs77;
	setp.ne.s16 	%p53, %rs119, 10;
	and.pred  	%p54, %p52, %p53;
	selp.u32 	%r142, 1, 0, %p54;
	add.s32 	%r239, %r239, %r142;
	add.s32 	%r83, %r240, 1;
	cvt.u64.u32 	%rd65, %r240;
	add.s64 	%rd66, %rd65, %rd7;
	add.s64 	%rd67, %rd1, %rd66;
	ld.global.u8 	%rs119, [%rd67+1];
	setp.ne.s16 	%p55, %rs119, 0;
	mov.u32 	%r240, %r83;
	@%p55 bra 	$L__BB0_52;
	cvt.rn.f64.u32 	%fd117, %r239;
$L__BB0_54:
	add.f64 	%fd104, %fd104, %fd117;
$L__BB0_55:
	setp.eq.s32 	%p56, %r2, 9;
	@%p56 bra 	$L__BB0_61;
	ld.global.u8 	%rs120, [%rd2+36];
	setp.eq.s16 	%p57, %rs120, 0;
	mov.f64 	%fd119, 0d0000000000000000;
	@%p57 bra 	$L__BB0_60;
	mov.b32 	%r241, 0;
	mov.u32 	%r242, %r241;
$L__BB0_58:
	add.s32 	%r144, %r47, %r242;
	cvt.u64.u32 	%rd68, %r144;
	add.s64 	%rd69, %rd1, %rd68;
	ld.global.u8 	%rs79, [%rd69+36];
	setp.eq.s16 	%p58, %rs120, %rs79;
	setp.ne.s16 	%p59, %rs120, 10;
	and.pred  	%p60, %p58, %p59;
	selp.u32 	%r145, 1, 0, %p60;
	add.s32 	%r241, %r241, %r145;
	add.s32 	%r87, %r242, 1;
	cvt.u64.u32 	%rd70, %r242;
	add.s64 	%rd71, %rd70, %rd8;
	add.s64 	%rd72, %rd1, %rd71;
	ld.global.u8 	%rs120, [%rd72+1];
	setp.ne.s16 	%p61, %rs120, 0;
	mov.u32 	%r242, %r87;
	@%p61 bra 	$L__BB0_58;
	cvt.rn.f64.u32 	%fd119, %r241;
$L__BB0_60:
	add.f64 	%fd104, %fd104, %fd119;
$L__BB0_61:
	ld.param.u64 	%rd130, [_Z32similarityMatrixCalculation_CUDAPcPdi_param_1];
	div.rn.f64 	%fd78, %fd104, 0d4022000000000000;
	mov.u32 	%r147, %ctaid.x;
	mov.u32 	%r148, %tid.x;
	mad.lo.s32 	%r149, %r90, %r147, %r148;
	mad.lo.s32 	%r150, %r149, 2560, %r222;
	cvta.to.global.u64 	%rd73, %rd130;
	mul.wide.s32 	%rd74, %r150, 8;
	add.s64 	%rd75, %rd73, %rd74;
	st.global.f64 	[%rd75], %fd78;
	add.s32 	%r222, %r222, 1;
	setp.ne.s32 	%p62, %r222, 2560;
	@%p62 bra 	$L__BB0_2;
	bra.uni 	$L__BB0_104;
$L__BB0_62:
	cvt.s64.s32 	%rd76, %r1;
	add.s64 	%rd9, %rd1, %rd76;
	add.s32 	%r152, %r1, 8;
	cvt.s64.s32 	%rd10, %r152;
	add.s32 	%r153, %r1, 12;
	cvt.s64.s32 	%rd11, %r153;
	add.s32 	%r154, %r1, 16;
	cvt.s64.s32 	%rd12, %r154;
	add.s32 	%r155, %r1, 20;
	cvt.s64.s32 	%rd13, %r155;
	add.s32 	%r156, %r1, 24;
	cvt.s64.s32 	%rd14, %r156;
	add.s32 	%r157, %r1, 28;
	cvt.s64.s32 	%rd15, %r157;
	add.s32 	%r158, %r1, 32;
	cvt.s64.s32 	%rd16, %r158;
	add.s32 	%r159, %r1, 36;
	cvt.s64.s32 	%rd17, %r159;
	mov.b32 	%r201, 0;
$L__BB0_63:
	mul.lo.s32 	%r4, %r201, 40;
	ld.global.u8 	%rs101, [%rd9];
	setp.eq.s16 	%p63, %rs101, 0;
	mov.f64 	%fd92, 0d0000000000000000;
	@%p63 bra 	$L__BB0_67;
	mov.b32 	%r202, 0;
	mov.u32 	%r203, %r202;
$L__BB0_65:
	add.s32 	%r161, %r4, %r203;
	cvt.u64.u32 	%rd77, %r161;
	add.s64 	%rd78, %rd1, %rd77;
	ld.global.u8 	%rs81, [%rd78];
	setp.eq.s16 	%p64, %rs101, %rs81;
	setp.ne.s16 	%p65, %rs101, 10;
	and.pred  	%p66, %p64, %p65;
	selp.u32 	%r162, 1, 0, %p66;
	add.s32 	%r202, %r202, %r162;
	add.s32 	%r8, %r203, 1;
	cvt.u64.u32 	%rd79, %r203;
	add.s64 	%rd80, %rd9, %rd79;
	ld.global.u8 	%rs101, [%rd80+1];
	setp.ne.s16 	%p67, %rs101, 0;
	mov.u32 	%r203, %r8;
	@%p67 bra 	$L__BB0_65;
	cvt.rn.f64.u32 	%fd92, %r202;
$L__BB0_67:
	ld.global.u8 	%rs102, [%rd9+4];
	setp.eq.s16 	%p68, %rs102, 0;
	mov.f64 	%fd93, 0d0000000000000000;
	@%p68 bra 	$L__BB0_71;
	mov.b32 	%r204, 0;
	mov.u32 	%r205, %r204;
$L__BB0_69:
	add.s32 	%r164, %r4, %r205;
	cvt.u64.u32 	%rd81, %r164;
	add.s64 	%rd82, %rd1, %rd81;
	ld.global.u8 	%rs83, [%rd82+4];
	setp.eq.s16 	%p69, %rs102, %rs83;
	setp.ne.s16 	%p70, %rs102, 10;
	and.pred  	%p71, %p69, %p70;
	selp.u32 	%r165, 1, 0, %p71;
	add.s32 	%r204, %r204, %r165;
	add.s32 	%r12, %r205, 1;
	cvt.u64.u32 	%rd83, %r205;
	mov.u32 	%r166, %ntid.x;
	mov.u32 	%r167, %ctaid.x;
	mov.u32 	%r168, %tid.x;
	mad.lo.s32 	%r169, %r166, %r167, %r168;
	mul.lo.s32 	%r170, %r169, 40;
	or.b32  	%r171, %r170, 4;
	cvt.s64.s32 	%rd84, %r171;
	add.s64 	%rd85, %rd83, %rd84;
	add.s64 	%rd86, %rd1, %rd85;
	ld.global.u8 	%rs102, [%rd86+1];
	setp.ne.s16 	%p72, %rs102, 0;
	mov.u32 	%r205, %r12;
	@%p72 bra 	$L__BB0_69;
	cvt.rn.f64.u32 	%fd93, %r204;
$L__BB0_71:
	add.f64 	%fd5, %fd92, %fd93;
	ld.global.u8 	%rs103, [%rd9+8];
	setp.eq.s16 	%p73, %rs103, 0;
	mov.f64 	%fd94, 0d0000000000000000;
	@%p73 bra 	$L__BB0_75;
	mov.b32 	%r206, 0;
	mov.u32 	%r207, %r206;
$L__BB0_73:
	add.s32 	%r173, %r4, %r207;
	cvt.u64.u32 	%rd87, %r173;
	add.s64 	%rd88, %rd1, %rd87;
	ld.global.u8 	%rs85, [%rd88+8];
	setp.eq.s16 	%p74, %rs103, %rs85;
	setp.ne.s16 	%p75, %rs103, 10;
	and.pred  	%p76, %p74, %p75;
	selp.u32 	%r174, 1, 0, %p76;
	add.s32 	%r206, %r206, %r174;
	add.s32 	%r16, %r207, 1;
	cvt.u64.u32 	%rd89, %r207;
	add.s64 	%rd90, %rd89, %rd10;
	add.s64 	%rd91, %rd1, %rd90;
	ld.global.u8 	%rs103, [%rd91+1];
	setp.ne.s16 	%p77, %rs103, 0;
	mov.u32 	%r207, %r16;
	@%p77 bra 	$L__BB0_73;
	cvt.rn.f64.u32 	%fd94, %r206;
$L__BB0_75:
	add.f64 	%fd8, %fd5, %fd94;
	ld.global.u8 	%rs104, [%rd9+12];
	setp.eq.s16 	%p78, %rs104, 0;
	mov.f64 	%fd95, 0d0000000000000000;
	@%p78 bra 	$L__BB0_79;
	mov.b32 	%r208, 0;
	mov.u32 	%r209, %r208;
$L__BB0_77:
	add.s32 	%r176, %r4, %r209;
	cvt.u64.u32 	%rd92, %r176;
	add.s64 	%rd93, %rd1, %rd92;
	ld.global.u8 	%rs87, [%rd93+12];
	setp.eq.s16 	%p79, %rs104, %rs87;
	setp.ne.s16 	%p80, %rs104, 10;
	and.pred  	%p81, %p79, %p80;
	selp.u32 	%r177, 1, 0, %p81;
	add.s32 	%r208, %r208, %r177;
	add.s32 	%r20, %r209, 1;
	cvt.u64.u32 	%rd94, %r209;
	add.s64 	%rd95, %rd94, %rd11;
	add.s64 	%rd96, %rd1, %rd95;
	ld.global.u8 	%rs104, [%rd96+1];
	setp.ne.s16 	%p82, %rs104, 0;
	mov.u32 	%r209, %r20;
	@%p82 bra 	$L__BB0_77;
	cvt.rn.f64.u32 	%fd95, %r208;
$L__BB0_79:
	add.f64 	%fd11, %fd8, %fd95;
	ld.global.u8 	%rs105, [%rd9+16];
	setp.eq.s16 	%p83, %rs105, 0;
	mov.f64 	%fd96, 0d0000000000000000;
	@%p83 bra 	$L__BB0_83;
	mov.b32 	%r210, 0;
	mov.u32 	%r211, %r210;
$L__BB0_81:
	add.s32 	%r179, %r4, %r211;
	cvt.u64.u32 	%rd97, %r179;
	add.s64 	%rd98, %rd1, %rd97;
	ld.global.u8 	%rs89, [%rd98+16];
	setp.eq.s16 	%p84, %rs105, %rs89;
	setp.ne.s16 	%p85, %rs105, 10;
	and.pred  	%p86, %p84, %p85;
	selp.u32 	%r180, 1, 0, %p86;
	add.s32 	%r210, %r210, %r180;
	add.s32 	%r24, %r211, 1;
	cvt.u64.u32 	%rd99, %r211;
	add.s64 	%rd100, %rd99, %rd12;
	add.s64 	%rd101, %rd1, %rd100;
	ld.global.u8 	%rs105, [%rd101+1];
	setp.ne.s16 	%p87, %rs105, 0;
	mov.u32 	%r211, %r24;
	@%p87 bra 	$L__BB0_81;
	cvt.rn.f64.u32 	%fd96, %r210;
$L__BB0_83:
	add.f64 	%fd14, %fd11, %fd96;
	ld.global.u8 	%rs106, [%rd9+20];
	setp.eq.s16 	%p88, %rs106, 0;
	mov.f64 	%fd97, 0d0000000000000000;
	@%p88 bra 	$L__BB0_87;
	mov.b32 	%r212, 0;
	mov.u32 	%r213, %r212;
$L__BB0_85:
	add.s32 	%r182, %r4, %r213;
	cvt.u64.u32 	%rd102, %r182;
	add.s64 	%rd103, %rd1, %rd102;
	ld.global.u8 	%rs91, [%rd103+20];
	setp.eq.s16 	%p89, %rs106, %rs91;
	setp.ne.s16 	%p90, %rs106, 10;
	and.pred  	%p91, %p89, %p90;
	selp.u32 	%r183, 1, 0, %p91;
	add.s32 	%r212, %r212, %r183;
	add.s32 	%r28, %r213, 1;
	cvt.u64.u32 	%rd104, %r213;
	add.s64 	%rd105, %rd104, %rd13;
	add.s64 	%rd106, %rd1, %rd105;
	ld.global.u8 	%rs106, [%rd106+1];
	setp.ne.s16 	%p92, %rs106, 0;
	mov.u32 	%r213, %r28;
	@%p92 bra 	$L__BB0_85;
	cvt.rn.f64.u32 	%fd97, %r212;
$L__BB0_87:
	add.f64 	%fd17, %fd14, %fd97;
	ld.global.u8 	%rs107, [%rd9+24];
	setp.eq.s16 	%p93, %rs107, 0;
	mov.f64 	%fd98, 0d0000000000000000;
	@%p93 bra 	$L__BB0_91;
	mov.b32 	%r214, 0;
	mov.u32 	%r215, %r214;
$L__BB0_89:
	add.s32 	%r185, %r4, %r215;
	cvt.u64.u32 	%rd107, %r185;
	add.s64 	%rd108, %rd1, %rd107;
	ld.global.u8 	%rs93, [%rd108+24];
	setp.eq.s16 	%p94, %rs107, %rs93;
	setp.ne.s16 	%p95, %rs107, 10;
	and.pred  	%p96, %p94, %p95;
	selp.u32 	%r186, 1, 0, %p96;
	add.s32 	%r214, %r214, %r186;
	add.s32 	%r32, %r215, 1;
	cvt.u64.u32 	%rd109, %r215;
	add.s64 	%rd110, %rd109, %rd14;
	add.s64 	%rd111, %rd1, %rd110;
	ld.global.u8 	%rs107, [%rd111+1];
	setp.ne.s16 	%p97, %rs107, 0;
	mov.u32 	%r215, %r32;
	@%p97 bra 	$L__BB0_89;
	cvt.rn.f64.u32 	%fd98, %r214;
$L__BB0_91:
	add.f64 	%fd20, %fd17, %fd98;
	ld.global.u8 	%rs108, [%rd9+28];
	setp.eq.s16 	%p98, %rs108, 0;
	mov.f64 	%fd99, 0d0000000000000000;
	@%p98 bra 	$L__BB0_95;
	mov.b32 	%r216, 0;
	mov.u32 	%r217, %r216;
$L__BB0_93:
	add.s32 	%r188, %r4, %r217;
	cvt.u64.u32 	%rd112, %r188;
	add.s64 	%rd113, %rd1, %rd112;
	ld.global.u8 	%rs95, [%rd113+28];
	setp.eq.s16 	%p99, %rs108, %rs95;
	setp.ne.s16 	%p100, %rs108, 10;
	and.pred  	%p101, %p99, %p100;
	selp.u32 	%r189, 1, 0, %p101;
	add.s32 	%r216, %r216, %r189;
	add.s32 	%r36, %r217, 1;
	cvt.u64.u32 	%rd114, %r217;
	add.s64 	%rd115, %rd114, %rd15;
	add.s64 	%rd116, %rd1, %rd115;
	ld.global.u8 	%rs108, [%rd116+1];
	setp.ne.s16 	%p102, %rs108, 0;
	mov.u32 	%r217, %r36;
	@%p102 bra 	$L__BB0_93;
	cvt.rn.f64.u32 	%fd99, %r216;
$L__BB0_95:
	add.f64 	%fd23, %fd20, %fd99;
	ld.global.u8 	%rs109, [%rd9+32];
	setp.eq.s16 	%p103, %rs109, 0;
	mov.f64 	%fd100, 0d0000000000000000;
	@%p103 bra 	$L__BB0_99;
	mov.b32 	%r218, 0;
	mov.u32 	%r219, %r218;
$L__BB0_97:
	add.s32 	%r191, %r4, %r219;
	cvt.u64.u32 	%rd117, %r191;
	add.s64 	%rd118, %rd1, %rd117;
	ld.global.u8 	%rs97, [%rd118+32];
	setp.eq.s16 	%p104, %rs109, %rs97;
	setp.ne.s16 	%p105, %rs109, 10;
	and.pred  	%p106, %p104, %p105;
	selp.u32 	%r192, 1, 0, %p106;
	add.s32 	%r218, %r218, %r192;
	add.s32 	%r40, %r219, 1;
	cvt.u64.u32 	%rd119, %r219;
	add.s64 	%rd120, %rd119, %rd16;
	add.s64 	%rd121, %rd1, %rd120;
	ld.global.u8 	%rs109, [%rd121+1];
	setp.ne.s16 	%p107, %rs109, 0;
	mov.u32 	%r219, %r40;
	@%p107 bra 	$L__BB0_97;
	cvt.rn.f64.u32 	%fd100, %r218;
$L__BB0_99:
	add.f64 	%fd26, %fd23, %fd100;
	ld.global.u8 	%rs110, [%rd9+36];
	setp.eq.s16 	%p108, %rs110, 0;
	mov.f64 	%fd101, 0d0000000000000000;
	@%p108 bra 	$L__BB0_103;
	mov.b32 	%r220, 0;
	mov.u32 	%r221, %r220;
$L__BB0_101:
	add.s32 	%r194, %r4, %r221;
	cvt.u64.u32 	%rd122, %r194;
	add.s64 	%rd123, %rd1, %rd122;
	ld.global.u8 	%rs99, [%rd123+36];
	setp.eq.s16 	%p109, %rs110, %rs99;
	setp.ne.s16 	%p110, %rs110, 10;
	and.pred  	%p111, %p109, %p110;
	selp.u32 	%r195, 1, 0, %p111;
	add.s32 	%r220, %r220, %r195;
	add.s32 	%r44, %r221, 1;
	cvt.u64.u32 	%rd124, %r221;
	add.s64 	%rd125, %rd124, %rd17;
	add.s64 	%rd126, %rd1, %rd125;
	ld.global.u8 	%rs110, [%rd126+1];
	setp.ne.s16 	%p112, %rs110, 0;
	mov.u32 	%r221, %r44;
	@%p112 bra 	$L__BB0_101;
	cvt.rn.f64.u32 	%fd101, %r220;
$L__BB0_103:
	ld.param.u64 	%rd131, [_Z32similarityMatrixCalculation_CUDAPcPdi_param_1];
	add.f64 	%fd89, %fd26, %fd101;
	div.rn.f64 	%fd90, %fd89, 0d4024000000000000;
	mov.u32 	%r197, %ctaid.x;
	mov.u32 	%r198, %tid.x;
	mad.lo.s32 	%r199, %r90, %r197, %r198;
	mad.lo.s32 	%r200, %r199, 2560, %r201;
	cvta.to.global.u64 	%rd127, %rd131;
	mul.wide.s32 	%rd128, %r200, 8;
	add.s64 	%rd129, %rd127, %rd128;
	st.global.f64 	[%rd129], %fd90;
	add.s32 	%r201, %r201, 1;
	setp.eq.s32 	%p113, %r201, 2560;
	@%p113 bra 	$L__BB0_104;
	bra.uni 	$L__BB0_63;
$L__BB0_104:
	ret;

}


// ===== COMPILED SASS (sm_100) =====

	.target	sm_100

	.elftype	@"ET_EXEC"


//--------------------- .note.nv.tkinfo           --------------------------
	.section	.note.nv.tkinfo,"",@"SHT_NOTE"
	.sectionflags	@"SHF_NOTE_NV_TKINFO"
	.tkinfo
        /*0018*/ 	.word	0x00000002
        /*0030*/ 	.string	""
        /*0030*/ 	.string	"ptxas"
        /*0030*/ 	.string	"Cuda compilation tools, release 13.0, V13.0.88"
        /*0030*/ 	.string	"Build cuda_13.0.r13.0/compiler.36424714_0"
        /*0030*/ 	.string	"-arch sm_100 -m 64 "



//--------------------- .note.nv.cuinfo           --------------------------
	.section	.note.nv.cuinfo,"",@"SHT_NOTE"
	.sectionflags	@"SHF_NOTE_NV_CUINFO"
        /*0018*/ 	.short	0x0002
        /*001a*/ 	.short	0x0064
        /*001c*/ 	.short	0x0082
	.zero		2


//--------------------- .nv.info                  --------------------------
	.section	.nv.info,"",@"SHT_CUDA_INFO"
	.align	4


	//----- nvinfo : EIATTR_REGCOUNT
	.align		4
        /*0000*/ 	.byte	0x04, 0x2f
        /*0002*/ 	.short	(.L_1 - .L_0)
	.align		4
.L_0:
        /*0004*/ 	.word	index@(_Z32similarityMatrixCalculation_CUDAPcPdi)
        /*0008*/ 	.word	0x00000028


	//----- nvinfo : EIATTR_FRAME_SIZE
	.align		4
.L_1:
        /*000c*/ 	.byte	0x04, 0x11
        /*000e*/ 	.short	(.L_3 - .L_2)
	.align		4
.L_2:
        /*0010*/ 	.word	index@($__internal_0_$__cuda_sm20_div_rn_f64_full)
        /*0014*/ 	.word	0x00000000


	//----- nvinfo : EIATTR_FRAME_SIZE
	.align		4
.L_3:
        /*0018*/ 	.byte	0x04, 0x11
        /*001a*/ 	.short	(.L_5 - .L_4)
	.align		4
.L_4:
        /*001c*/ 	.word	index@(_Z32similarityMatrixCalculation_CUDAPcPdi)
        /*0020*/ 	.word	0x00000000


	//----- nvinfo : EIATTR_MIN_STACK_SIZE
	.align		4
.L_5:
        /*0024*/ 	.byte	0x04, 0x12
        /*0026*/ 	.short	(.L_7 - .L_6)
	.align		4
.L_6:
        /*0028*/ 	.word	index@(_Z32similarityMatrixCalculation_CUDAPcPdi)
        /*002c*/ 	.word	0x00000000
.L_7:


//--------------------- .nv.compat                --------------------------
	.section	.nv.compat,"",@"SHT_CUDA_COMPAT_INFO"
	.align	4
        /*0000*/ 	.byte	0x02, 0x09, 0x00, 0x00, 0x02, 0x02, 0x01, 0x00, 0x02, 0x05, 0x05, 0x00, 0x03, 0x07, 0x01, 0x01
        /*0010*/ 	.byte	0x02, 0x03, 0x00, 0x00, 0x02, 0x06, 0x01, 0x00, 0x04, 0x0b, 0x08, 0x00, 0x01, 0x00, 0x00, 0x00
        /*0020*/ 	.byte	0x00, 0x00, 0x00, 0x00


//--------------------- .nv.info._Z32similarityMatrixCalculation_CUDAPcPdi --------------------------
	.section	.nv.info._Z32similarityMatrixCalculation_CUDAPcPdi,"",@"SHT_CUDA_INFO"
	.sectionflags	@""
	.align	4


	//----- nvinfo : EIATTR_CUDA_API_VERSION
	.align		4
        /*0000*/ 	.byte	0x04, 0x37
        /*0002*/ 	.short	(.L_9 - .L_8)
.L_8:
        /*0004*/ 	.word	0x00000082


	//----- nvinfo : EIATTR_KPARAM_INFO
	.align		4
.L_9:
        /*0008*/ 	.byte	0x04, 0x17
        /*000a*/ 	.short	(.L_11 - .L_10)
.L_10:
        /*000c*/ 	.word	0x00000000
        /*0010*/ 	.short	0x0002
        /*0012*/ 	.short	0x0010
        /*0014*/ 	.byte	0x00, 0xf0, 0x11, 0x00


	//----- nvinfo : EIATTR_KPARAM_INFO
	.align		4
.L_11:
        /*0018*/ 	.byte	0x04, 0x17
        /*001a*/ 	.short	(.L_13 - .L_12)
.L_12:
        /*001c*/ 	.word	0x00000000
        /*0020*/ 	.short	0x0001
        /*0022*/ 	.short	0x0008
        /*0024*/ 	.byte	0x00, 0xf5, 0x21, 0x00


	//----- nvinfo : EIATTR_KPARAM_INFO
	.align		4
.L_13:
        /*0028*/ 	.byte	0x04, 0x17
        /*002a*/ 	.short	(.L_15 - .L_14)
.L_14:
        /*002c*/ 	.word	0x00000000
        /*0030*/ 	.short	0x0000
        /*0032*/ 	.short	0x0000
        /*0034*/ 	.byte	0x00, 0xf5, 0x21, 0x00


	//----- nvinfo : EIATTR_SPARSE_MMA_MASK
	.align		4
.L_15:
        /*0038*/ 	.byte	0x03, 0x50
        /*003a*/ 	.short	0x0000


	//----- nvinfo : EIATTR_MAXREG_COUNT
	.align		4
        /*003c*/ 	.byte	0x03, 0x1b
        /*003e*/ 	.short	0x00ff


	//----- nvinfo : EIATTR_MERCURY_ISA_VERSION
	.align		4
        /*0040*/ 	.byte	0x03, 0x5f
        /*0042*/ 	.short	0x0101


	//----- nvinfo : EIATTR_VRC_CTA_INIT_COUNT
	.align		4
        /*0044*/ 	.byte	0x02, 0x4a
	.zero		1
	.zero		1


	//----- nvinfo : EIATTR_EXIT_INSTR_OFFSETS
	.align		4
        /*0048*/ 	.byte	0x04, 0x1c
        /*004a*/ 	.short	(.L_17 - .L_16)


	//   ....[0]....
.L_16:
        /*004c*/ 	.word	0x00001820


	//   ....[1]....
        /*0050*/ 	.word	0x00002d50


	//----- nvinfo : EIATTR_CRS_STACK_SIZE
	.align		4
.L_17:
        /*0054*/ 	.byte	0x04, 0x1e
        /*0056*/ 	.short	(.L_19 - .L_18)
.L_18:
        /*0058*/ 	.word	0x00000000


	//----- nvinfo : EIATTR_CBANK_PARAM_SIZE
	.align		4
.L_19:
        /*005c*/ 	.byte	0x03, 0x19
        /*005e*/ 	.short	0x0014


	//----- nvinfo : EIATTR_PARAM_CBANK
	.align		4
        /*0060*/ 	.byte	0x04, 0x0a
        /*0062*/ 	.short	(.L_21 - .L_20)
	.align		4
.L_20:
        /*0064*/ 	.word	index@(.nv.constant0._Z32similarityMatrixCalculation_CUDAPcPdi)
        /*0068*/ 	.short	0x0380
        /*006a*/ 	.short	0x0014


	//----- nvinfo : EIATTR_SW_WAR
	.align		4
.L_21:
        /*006c*/ 	.byte	0x04, 0x36
        /*006e*/ 	.short	(.L_23 - .L_22)
.L_22:
        /*0070*/ 	.word	0x00000008
.L_23:


//--------------------- .nv.callgraph             --------------------------
	.section	.nv.callgraph,"",@"SHT_CUDA_CALLGRAPH"
	.align	4
	.sectionentsize	8
	.align		4
        /*0000*/ 	.word	0x00000000
	.align		4
        /*0004*/ 	.word	0xffffffff
	.align		4
        /*0008*/ 	.word	0x00000000
	.align		4
        /*000c*/ 	.word	0xfffffffe
	.align		4
        /*0010*/ 	.word	0x00000000
	.align		4
        /*0014*/ 	.word	0xfffffffd
	.align		4
        /*0018*/ 	.word	0x00000000
	.align		4
        /*001c*/ 	.word	0xfffffffc


//--------------------- .text._Z32similarityMatrixCalculation_CUDAPcPdi --------------------------
	.section	.text._Z32similarityMatrixCalculation_CUDAPcPdi,"ax",@progbits
	.align	128
        .global         _Z32similarityMatrixCalculation_CUDAPcPdi
        .type           _Z32similarityMatrixCalculation_CUDAPcPdi,@function
        .size           _Z32similarityMatrixCalculation_CUDAPcPdi,(.L_x_102 - _Z32similarityMatrixCalculation_CUDAPcPdi)
        .other          _Z32similarityMatrixCalculation_CUDAPcPdi,@"STO_CUDA_ENTRY STV_DEFAULT"
_Z32similarityMatrixCalculation_CUDAPcPdi:
.text._Z32similarityMatrixCalculation_CUDAPcPdi:
[----:B------:R-:W-:Y:S01]  /*0000*/  LDC R1, c[0x0][0x37c] ;  /* 0x0000df00ff017b82 */ /* 0x000fe20000000800 */
[----:B------:R-:W0:Y:S07]  /*0010*/  S2R R9, SR_TID.X ;  /* 0x0000000000097919 */ /* 0x000e2e0000002100 */
[----:B------:R-:W1:Y:S01]  /*0020*/  S2UR UR4, SR_CTAID.X ;  /* 0x00000000000479c3 */ /* 0x000e620000002500 */
[----:B------:R-:W2:Y:S01]  /*0030*/  LDCU UR5, c[0x0][0x390] ;  /* 0x00007200ff0577ac */ /* 0x000ea20008000800 */
[----:B------:R-:W0:Y:S01]  /*0040*/  LDCU UR8, c[0x0][0x360] ;  /* 0x00006c00ff0877ac */ /* 0x000e220008000800 */
[----:B------:R-:W3:Y:S01]  /*0050*/  LDCU.64 UR6, c[0x0][0x358] ;  /* 0x00006b00ff0677ac */ /* 0x000ee20008000a00 */
[----:B--2---:R-:W-:Y:S01]  /*0060*/  UISETP.NE.AND UP0, UPT, UR5, URZ, UPT ;  /* 0x000000ff0500728c */ /* 0x004fe2000bf05270 */
[----:B-1----:R-:W-:Y:S01]  /*0070*/  IMAD.U32 R0, RZ, RZ, UR4 ;  /* 0x00000004ff007e24 */ /* 0x002fe2000f8e00ff */
[----:B------:R-:W-:-:S03]  /*0080*/  UMOV UR4, URZ ;  /* 0x000000ff00047c82 */ /* 0x000fc60008000000 */
[----:B0-----:R-:W-:-:S04]  /*0090*/  IMAD R9, R0, UR8, R9 ;  /* 0x0000000800097c24 */ /* 0x001fc8000f8e0209 */
[----:B------:R-:W-:Y:S01]  /*00a0*/  IMAD R9, R9, 0x28, RZ ;  /* 0x0000002809097824 */ /* 0x000fe200078e02ff */
[----:B---3--:R-:W-:Y:S06]  /*00b0*/  BRA.U !UP0, `(.L_x_0) ;  /* 0x0000001508dc7547 */ /* 0x008fec000b800000 */
[----:B------:R-:W0:Y:S01]  /*00c0*/  LDCU.64 UR10, c[0x0][0x380] ;  /* 0x00007000ff0a77ac */ /* 0x000e220008000a00 */
[C---:B------:R-:W-:Y:S02]  /*00d0*/  VIADD R25, R9.reuse, 0x4 ;  /* 0x0000000409197836 */ /* 0x040fe40000000000 */
[C---:B------:R-:W-:Y:S01]  /*00e0*/  VIADD R24, R9.reuse, 0x8 ;  /* 0x0000000809187836 */ /* 0x040fe20000000000 */
[----:B------:R-:W-:Y:S01]  /*00f0*/  UIADD3 UR5, UPT, UPT, UR5, -0x1, URZ ;  /* 0xffffffff05057890 */ /* 0x000fe2000fffe0ff */
[C---:B------:R-:W-:Y:S01]  /*0100*/  VIADD R13, R9.reuse, 0x10 ;  /* 0x00000010090d7836 */ /* 0x040fe20000000000 */
[----:B------:R-:W-:Y:S01]  /*0110*/  SHF.R.S32.HI R4, RZ, 0x1f, R25 ;  /* 0x0000001fff047819 */ /* 0x000fe20000011419 */
[C---:B------:R-:W-:Y:S01]  /*0120*/  VIADD R12, R9.reuse, 0x1c ;  /* 0x0000001c090c7836 */ /* 0x040fe20000000000 */
[----:B------:R-:W-:Y:S01]  /*0130*/  SHF.R.S32.HI R5, RZ, 0x1f, R24 ;  /* 0x0000001fff057819 */ /* 0x000fe20000011418 */
[C---:B------:R-:W-:Y:S01]  /*0140*/  VIADD R11, R9.reuse, 0x20 ;  /* 0x00000020090b7836 */ /* 0x040fe20000000000 */
[----:B------:R-:W-:Y:S01]  /*0150*/  SHF.R.S32.HI R6, RZ, 0x1f, R13 ;  /* 0x0000001fff067819 */ /* 0x000fe2000001140d */
[----:B------:R-:W-:Y:S01]  /*0160*/  VIADD R2, R9, 0x24 ;  /* 0x0000002409027836 */ /* 0x000fe20000000000 */
[----:B------:R-:W-:Y:S01]  /*0170*/  SHF.R.S32.HI R7, RZ, 0x1f, R12 ;  /* 0x0000001fff077819 */ /* 0x000fe2000001140c */
[----:B------:R-:W-:Y:S01]  /*0180*/  IMAD.MOV.U32 R3, RZ, RZ, RZ ;  /* 0x000000ffff037224 */ /* 0x000fe200078e00ff */
[----:B------:R-:W-:-:S02]  /*0190*/  SHF.R.S32.HI R8, RZ, 0x1f, R11 ;  /* 0x0000001fff087819 */ /* 0x000fc4000001140b */
[----:B------:R-:W-:Y:S02]  /*01a0*/  SHF.R.S32.HI R10, RZ, 0x1f, R2 ;  /* 0x0000001fff0a7819 */ /* 0x000fe40000011402 */
[----:B0-----:R-:W-:-:S04]  /*01b0*/  IADD3 R26, P0, PT, R9, UR10, RZ ;  /* 0x0000000a091a7c10 */ /* 0x001fc8000ff1e0ff */
[----:B------:R-:W-:-:S09]  /*01c0*/  LEA.HI.X.SX32 R27, R9, UR11, 0x1, P0 ;  /* 0x0000000b091b7c11 */ /* 0x000fd200080f0eff */
.L_x_52:
[----:B------:R-:W-:Y:S01]  /*01d0*/  UISETP.NE.AND UP0, UPT, UR5, URZ, UPT ;  /* 0x000000ff0500728c */ /* 0x000fe2000bf05270 */
[----:B0-----:R-:W-:-:S08]  /*01e0*/  CS2R R14, SRZ ;  /* 0x00000000000e7805 */ /* 0x001fd0000001ff00 */
[----:B------:R-:W-:Y:S05]  /*01f0*/  BRA.U !UP0, `(.L_x_1) ;  /* 0x0000000108707547 */ /* 0x000fea000b800000 */
[----:B------:R-:W2:Y:S01]  /*0200*/  LDG.E.U8 R16, desc[UR6][R26.64] ;  /* 0x000000061a107981 */ /* 0x000ea2000c1e1100 */
[----:B------:R-:W0:Y:S01]  /*0210*/  LDCU.64 UR10, c[0x0][0x380] ;  /* 0x00007000ff0a77ac */ /* 0x000e220008000a00 */
[----:B------:R-:W-:Y:S01]  /*0220*/  BSSY.RECONVERGENT B0, `(.L_x_1) ;  /* 0x0000019000007945 */ /* 0x000fe20003800200 */
[----:B--2---:R-:W-:-:S13]  /*0230*/  ISETP.NE.AND P0, PT, R16, RZ, PT ;  /* 0x000000ff1000720c */ /* 0x004fda0003f05270 */
[----:B0-----:R-:W-:Y:S05]  /*0240*/  @!P0 BRA `(.L_x_2) ;  /* 0x0000000000588947 */ /* 0x001fea0003800000 */
[----:B------:R-:W-:Y:S01]  /*0250*/  BSSY.RECONVERGENT B1, `(.L_x_3) ;  /* 0x0000014000017945 */ /* 0x000fe20003800200 */
[----:B------:R-:W-:Y:S01]  /*0260*/  PRMT R18, R16, 0x7610, R18 ;  /* 0x0000761010127816 */ /* 0x000fe20000000012 */
[----:B------:R-:W-:Y:S02]  /*0270*/  IMAD.MOV.U32 R19, RZ, RZ, RZ ;  /* 0x000000ffff137224 */ /* 0x000fe400078e00ff */
[----:B------:R-:W-:-:S07]  /*0280*/  IMAD.MOV.U32 R20, RZ, RZ, RZ ;  /* 0x000000ffff147224 */ /* 0x000fce00078e00ff */
.L_x_4:
[----:B------:R-:W-:-:S05]  /*0290*/  IMAD R14, R3, 0x28, R20 ;  /* 0x00000028030e7824 */ /* 0x000fca00078e0214 */
[----:B------:R-:W-:-:S05]  /*02a0*/  IADD3 R14, P0, PT, R14, UR10, RZ ;  /* 0x0000000a0e0e7c10 */ /* 0x000fca000ff1e0ff */
[----:B------:R-:W-:Y:S01]  /*02b0*/  IMAD.X R15, RZ, RZ, UR11, P0 ;  /* 0x0000000bff0f7e24 */ /* 0x000fe200080e06ff */
[----:B------:R-:W-:Y:S02]  /*02c0*/  IADD3 R16, P0, PT, R20, R26, RZ ;  /* 0x0000001a14107210 */ /* 0x000fe40007f1e0ff */
[----:B------:R-:W-:Y:S02]  /*02d0*/  PRMT R21, R18, 0x9910, RZ ;  /* 0x0000991012157816 */ /* 0x000fe400000000ff */
[----:B------:R-:W2:Y:S01]  /*02e0*/  LDG.E.U8 R14, desc[UR6][R14.64] ;  /* 0x000000060e0e7981 */ /* 0x000ea2000c1e1100 */
[----:B------:R-:W-:-:S05]  /*02f0*/  IMAD.X R17, RZ, RZ, R27, P0 ;  /* 0x000000ffff117224 */ /* 0x000fca00000e061b */
[----:B------:R-:W3:Y:S01]  /*0300*/  LDG.E.U8 R18, desc[UR6][R16.64+0x1] ;  /* 0x0000010610127981 */ /* 0x000ee2000c1e1100 */
[----:B------:R-:W-:Y:S01]  /*0310*/  ISETP.NE.AND P0, PT, R21, 0xa, PT ;  /* 0x0000000a1500780c */ /* 0x000fe20003f05270 */
[----:B------:R-:W-:-:S03]  /*0320*/  VIADD R20, R20, 0x1 ;  /* 0x0000000114147836 */ /* 0x000fc60000000000 */
[----:B--2---:R-:W-:Y:S01]  /*0330*/  ISETP.EQ.AND P0, PT, R21, R14, P0 ;  /* 0x0000000e1500720c */ /* 0x004fe20000702270 */
[----:B------:R-:W-:Y:S01]  /*0340*/  VIADD R21, R19, 0x1 ;  /* 0x0000000113157836 */ /* 0x000fe20000000000 */
[----:B---3--:R-:W-:-:S11]  /*0350*/  ISETP.NE.AND P1, PT, R18, RZ, PT ;  /* 0x000000ff1200720c */ /* 0x008fd60003f25270 */
[----:B------:R-:W-:-:S04]  /*0360*/  @!P0 IMAD.MOV R21, RZ, RZ, R19 ;  /* 0x000000ffff158224 */ /* 0x000fc800078e0213 */
[----:B------:R-:W-:Y:S01]  /*0370*/  IMAD.MOV.U32 R19, RZ, RZ, R21 ;  /* 0x000000ffff137224 */ /* 0x000fe200078e0015 */
[----:B------:R-:W-:Y:S06]  /*0380*/  @P1 BRA `(.L_x_4) ;  /* 0xfffffffc00c01947 */ /* 0x000fec000383ffff */
[----:B------:R-:W-:Y:S05]  /*0390*/  BSYNC.RECONVERGENT B1 ;  /* 0x0000000000017941 */ /* 0x000fea0003800200 */
.L_x_3:
[----:B------:R0:W1:Y:S02]  /*03a0*/  I2F.F64.U32 R14, R19 ;  /* 0x00000013000e7312 */ /* 0x0000640000201800 */
.L_x_2:
[----:B------:R-:W-:Y:S05]  /*03b0*/  BSYNC.RECONVERGENT B0 ;  /* 0x0000000000007941 */ /* 0x000fea0003800200 */
.L_x_1:
[----:B------:R-:W-:-:S09]  /*03c0*/  UISETP.NE.AND UP0, UPT, UR5, 0x1, UPT ;  /* 0x000000010500788c */ /* 0x000fd2000bf05270 */
[----:B------:R-:W-:Y:S05]  /*03d0*/  BRA.U !UP0, `(.L_x_5) ;  /* 0x0000000108787547 */ /* 0x000fea000b800000 */
[----:B------:R-:W2:Y:S01]  /*03e0*/  LDG.E.U8 R18, desc[UR6][R26.64+0x4] ;  /* 0x000004061a127981 */ /* 0x000ea2000c1e1100 */
[----:B------:R-:W3:Y:S01]  /*03f0*/  LDCU.64 UR10, c[0x0][0x380] ;  /* 0x00007000ff0a77ac */ /* 0x000ee20008000a00 */
[----:B------:R-:W-:Y:S01]  /*0400*/  BSSY.RECONVERGENT B0, `(.L_x_6) ;  /* 0x000001a000007945 */ /* 0x000fe20003800200 */
[----:B------:R-:W-:Y:S02]  /*0410*/  CS2R R16, SRZ ;  /* 0x0000000000107805 */ /* 0x000fe4000001ff00 */
[----:B--2---:R-:W-:-:S13]  /*0420*/  ISETP.NE.AND P0, PT, R18, RZ, PT ;  /* 0x000000ff1200720c */ /* 0x004fda0003f05270 */
[----:B---3--:R-:W-:Y:S05]  /*0430*/  @!P0 BRA `(.L_x_7) ;  /* 0x0000000000588947 */ /* 0x008fea0003800000 */
[----:B------:R-:W-:Y:S01]  /*0440*/  BSSY.RECONVERGENT B1, `(.L_x_8) ;  /* 0x0000014000017945 */ /* 0x000fe20003800200 */
[----:B------:R-:W-:Y:S01]  /*0450*/  PRMT R20, R18, 0x7610, R20 ;  /* 0x0000761012147816 */ /* 0x000fe20000000014 */
[----:B------:R-:W-:Y:S02]  /*0460*/  IMAD.MOV.U32 R21, RZ, RZ, RZ ;  /* 0x000000ffff157224 */ /* 0x000fe400078e00ff */
[----:B------:R-:W-:-:S07]  /*0470*/  IMAD.MOV.U32 R22, RZ, RZ, RZ ;  /* 0x000000ffff167224 */ /* 0x000fce00078e00ff */
.L_x_9:
[----:B------:R-:W-:-:S05]  /*0480*/  IMAD R16, R3, 0x28, R22 ;  /* 0x0000002803107824 */ /* 0x000fca00078e0216 */
[----:B------:R-:W-:-:S05]  /*0490*/  IADD3 R16, P0, PT, R16, UR10, RZ ;  /* 0x0000000a10107c10 */ /* 0x000fca000ff1e0ff */
[----:B------:R-:W-:Y:S01]  /*04a0*/  IMAD.X R17, RZ, RZ, UR11, P0 ;  /* 0x0000000bff117e24 */ /* 0x000fe200080e06ff */
[----:B------:R-:W-:-:S04]  /*04b0*/  IADD3 R18, P0, P1, R22, UR10, R25 ;  /* 0x0000000a16127c10 */ /* 0x000fc8000f91e019 */
[----:B0-----:R-:W-:Y:S01]  /*04c0*/  IADD3.X R19, PT, PT, RZ, UR11, R4, P0, P1 ;  /* 0x0000000bff137c10 */ /* 0x001fe200087e2404 */
[----:B------:R-:W2:Y:S01]  /*04d0*/  LDG.E.U8 R16, desc[UR6][R16.64+0x4] ;  /* 0x0000040610107981 */ /* 0x000ea2000c1e1100 */
[----:B------:R-:W-:-:S03]  /*04e0*/  PRMT R23, R20, 0x9910, RZ ;  /* 0x0000991014177816 */ /* 0x000fc600000000ff */
        /* <DEDUP_REMOVED lines=10> */
.L_x_8:
[----:B------:R2:W3:Y:S02]  /*0590*/  I2F.F64.U32 R16, R21 ;  /* 0x0000001500107312 */ /* 0x0004e40000201800 */
.L_x_7:
[----:B------:R-:W-:Y:S05]  /*05a0*/  BSYNC.RECONVERGENT B0 ;  /* 0x0000000000007941 */ /* 0x000fea0003800200 */
.L_x_6:
[----:B-1-3--:R-:W-:-:S11]  /*05b0*/  DADD R14, R14, R16 ;  /* 0x000000000e0e7229 */ /* 0x00afd60000000010 */
.L_x_5:
[----:B------:R-:W-:-:S09]  /*05c0*/  UISETP.NE.AND UP0, UPT, UR5, 0x2, UPT ;  /* 0x000000020500788c */ /* 0x000fd2000bf05270 */
[----:B------:R-:W-:Y:S05]  /*05d0*/  BRA.U !UP0, `(.L_x_10) ;  /* 0x0000000108787547 */ /* 0x000fea000b800000 */
[----:B------:R-:W3:Y:S01]  /*05e0*/  LDG.E.U8 R18, desc[UR6][R26.64+0x8] ;  /* 0x000008061a127981 */ /* 0x000ee2000c1e1100 */
[----:B------:R-:W4:Y:S01]  /*05f0*/  LDCU.64 UR10, c[0x0][0x380] ;  /* 0x00007000ff0a77ac */ /* 0x000f220008000a00 */
[----:B------:R-:W-:Y:S01]  /*0600*/  BSSY.RECONVERGENT B0, `(.L_x_11) ;  /* 0x000001a000007945 */ /* 0x000fe20003800200 */
[----:B------:R-:W-:Y:S02]  /*0610*/  CS2R R16, SRZ ;  /* 0x0000000000107805 */ /* 0x000fe4000001ff00 */
[----:B---3--:R-:W-:-:S13]  /*0620*/  ISETP.NE.AND P0, PT, R18, RZ, PT ;  /* 0x000000ff1200720c */ /* 0x008fda0003f05270 */
[----:B----4-:R-:W-:Y:S05]  /*0630*/  @!P0 BRA `(.L_x_12) ;  /* 0x0000000000588947 */ /* 0x010fea0003800000 */
[----:B------:R-:W-:Y:S01]  /*0640*/  BSSY.RECONVERGENT B1, `(.L_x_13) ;  /* 0x0000014000017945 */ /* 0x000fe20003800200 */
[----:B------:R-:W-:Y:S01]  /*0650*/  PRMT R20, R18, 0x7610, R20 ;  /* 0x0000761012147816 */ /* 0x000fe20000000014 */
[----:B--2---:R-:W-:Y:S02]  /*0660*/  IMAD.MOV.U32 R21, RZ, RZ, RZ ;  /* 0x000000ffff157224 */ /* 0x004fe400078e00ff */
[----:B------:R-:W-:-:S07]  /*0670*/  IMAD.MOV.U32 R22, RZ, RZ, RZ ;  /* 0x000000ffff167224 */ /* 0x000fce00078e00ff */
.L_x_14:
        /* <DEDUP_REMOVED lines=17> */
.L_x_13:
[----:B------:R3:W4:Y:S02]  /*0790*/  I2F.F64.U32 R16, R21 ;  /* 0x0000001500107312 */ /* 0x0007240000201800 */
.L_x_12:
[----:B------:R-:W-:Y:S05]  /*07a0*/  BSYNC.RECONVERGENT B0 ;  /* 0x0000000000007941 */ /* 0x000fea0003800200 */
.L_x_11:
[----:B-1--4-:R-:W-:-:S11]  /*07b0*/  DADD R14, R14, R16 ;  /* 0x000000000e0e7229 */ /* 0x012fd60000000010 */
.L_x_10:
[----:B------:R-:W-:-:S09]  /*07c0*/  UISETP.NE.AND UP0, UPT, UR5, 0x3, UPT ;  /* 0x000000030500788c */ /* 0x000fd2000bf05270 */
[----:B------:R-:W-:Y:S05]  /*07d0*/  BRA.U !UP0, `(.L_x_15) ;  /* 0x0000000108807547 */ /* 0x000fea000b800000 */
[----:B------:R-:W4:Y:S01]  /*07e0*/  LDG.E.U8 R18, desc[UR6][R26.64+0xc] ;  /* 0x00000c061a127981 */ /* 0x000f22000c1e1100 */
[----:B------:R-:W0:Y:S01]  /*07f0*/  LDCU.64 UR10, c[0x0][0x380] ;  /* 0x00007000ff0a77ac */ /* 0x000e220008000a00 */
[----:B------:R-:W-:Y:S01]  /*0800*/  BSSY.RECONVERGENT B0, `(.L_x_16) ;  /* 0x000001c000007945 */ /* 0x000fe20003800200 */
[----:B------:R-:W-:Y:S02]  /*0810*/  CS2R R16, SRZ ;  /* 0x0000000000107805 */ /* 0x000fe4000001ff00 */
[----:B----4-:R-:W-:-:S13]  /*0820*/  ISETP.NE.AND P0, PT, R18, RZ, PT ;  /* 0x000000ff1200720c */ /* 0x010fda0003f05270 */
[----:B0-----:R-:W-:Y:S05]  /*0830*/  @!P0 BRA `(.L_x_17) ;  /* 0x0000000000608947 */ /* 0x001fea0003800000 */
[----:B------:R-:W-:Y:S01]  /*0840*/  VIADD R29, R9, 0xc ;  /* 0x0000000c091d7836 */ /* 0x000fe20000000000 */
[----:B------:R-:W-:Y:S01]  /*0850*/  BSSY.RECONVERGENT B1, `(.L_x_18) ;  /* 0x0000015000017945 */ /* 0x000fe20003800200 */
[----:B------:R-:W-:Y:S01]  /*0860*/  PRMT R20, R18, 0x7610, R20 ;  /* 0x0000761012147816 */ /* 0x000fe20000000014 */
[----:B--23--:R-:W-:Y:S02]  /*0870*/  IMAD.MOV.U32 R21, RZ, RZ, RZ ;  /* 0x000000ffff157224 */ /* 0x00cfe400078e00ff */
[----:B------:R-:W-:Y:S01]  /*0880*/  IMAD.MOV.U32 R22, RZ, RZ, RZ ;  /* 0x000000ffff167224 */ /* 0x000fe200078e00ff */
[----:B------:R-:W-:-:S07]  /*0890*/  SHF.R.S32.HI R28, RZ, 0x1f, R29 ;  /* 0x0000001fff1c7819 */ /* 0x000fce000001141d */
.L_x_19:
[----:B------:R-:W-:-:S05]  /*08a0*/  IMAD R16, R3, 0x28, R22 ;  /* 0x0000002803107824 */ /* 0x000fca00078e0216 */
[----:B------:R-:W-:-:S05]  /*08b0*/  IADD3 R16, P0, PT, R16, UR10, RZ ;  /* 0x0000000a10107c10 */ /* 0x000fca000ff1e0ff */
[----:B------:R-:W-:Y:S01]  /*08c0*/  IMAD.X R17, RZ, RZ, UR11, P0 ;  /* 0x0000000bff117e24 */ /* 0x000fe200080e06ff */
[----:B------:R-:W-:-:S04]  /*08d0*/  IADD3 R18, P0, P1, R22, UR10, R29 ;  /* 0x0000000a16127c10 */ /* 0x000fc8000f91e01d */
[----:B------:R-:W-:Y:S01]  /*08e0*/  IADD3.X R19, PT, PT, RZ, UR11, R28, P0, P1 ;  /* 0x0000000bff137c10 */ /* 0x000fe200087e241c */
        /* <DEDUP_REMOVED lines=12> */
.L_x_18:
[----:B------:R0:W4:Y:S02]  /*09b0*/  I2F.F64.U32 R16, R21 ;  /* 0x0000001500107312 */ /* 0x0001240000201800 */
.L_x_17:
[----:B------:R-:W-:Y:S05]  /*09c0*/  BSYNC.RECONVERGENT B0 ;  /* 0x0000000000007941 */ /* 0x000fea0003800200 */
.L_x_16:
[----:B-1--4-:R-:W-:-:S11]  /*09d0*/  DADD R14, R14, R16 ;  /* 0x000000000e0e7229 */ /* 0x012fd60000000010 */
.L_x_15:
        /* <DEDUP_REMOVED lines=8> */
[----:B------:R-:W-:Y:S01]  /*0a60*/  BSSY.RECONVERGENT B1, `(.L_x_23) ;  /* 0x0000014000017945 */ /* 0x000fe20003800200 */
[----:B------:R-:W-:Y:S01]  /*0a70*/  PRMT R20, R18, 0x7610, R20 ;  /* 0x0000761012147816 */ /* 0x000fe20000000014 */
[----:B--23--:R-:W-:Y:S02]  /*0a80*/  IMAD.MOV.U32 R21, RZ, RZ, RZ ;  /* 0x000000ffff157224 */ /* 0x00cfe400078e00ff */
[----:B------:R-:W-:-:S07]  /*0a90*/  IMAD.MOV.U32 R22, RZ, RZ, RZ ;  /* 0x000000ffff167224 */ /* 0x000fce00078e00ff */
.L_x_24:
        /* <DEDUP_REMOVED lines=17> */
.L_x_23:
[----:B------:R0:W4:Y:S02]  /*0bb0*/  I2F.F64.U32 R16, R21 ;  /* 0x0000001500107312 */ /* 0x0001240000201800 */
.L_x_22:
[----:B------:R-:W-:Y:S05]  /*0bc0*/  BSYNC.RECONVERGENT B0 ;  /* 0x0000000000007941 */ /* 0x000fea0003800200 */
.L_x_21:
[----:B-1--4-:R-:W-:-:S11]  /*0bd0*/  DADD R14, R14, R16 ;  /* 0x000000000e0e7229 */ /* 0x012fd60000000010 */
.L_x_20:
        /* <DEDUP_REMOVED lines=8> */
[----:B------:R-:W0:Y:S01]  /*0c60*/  S2R R17, SR_TID.X ;  /* 0x0000000000117919 */ /* 0x000e220000002100 */
[----:B------:R-:W-:Y:S01]  /*0c70*/  IMAD.MOV.U32 R23, RZ, RZ, 0x28 ;  /* 0x00000028ff177424 */ /* 0x000fe200078e00ff */
[----:B------:R-:W-:Y:S01]  /*0c80*/  BSSY.RECONVERGENT B1, `(.L_x_28) ;  /* 0x0000017000017945 */ /* 0x000fe20003800200 */
[----:B------:R-:W-:Y:S02]  /*0c90*/  IMAD.MOV.U32 R20, RZ, RZ, RZ ;  /* 0x000000ffff147224 */ /* 0x000fe400078e00ff */
[----:B------:R-:W-:Y:S02]  /*0ca0*/  IMAD.MOV.U32 R22, RZ, RZ, RZ ;  /* 0x000000ffff167224 */ /* 0x000fe400078e00ff */
[----:B0-----:R-:W-:-:S04]  /*0cb0*/  IMAD R0, R0, UR8, R17 ;  /* 0x0000000800007c24 */ /* 0x001fc8000f8e0211 */
[----:B------:R-:W-:Y:S01]  /*0cc0*/  IMAD R23, R0, R23, 0x14 ;  /* 0x0000001400177424 */ /* 0x000fe200078e0217 */
[----:B------:R-:W-:-:S04]  /*0cd0*/  PRMT R0, R18, 0x7610, R0 ;  /* 0x0000761012007816 */ /* 0x000fc80000000000 */
[----:B------:R-:W-:-:S07]  /*0ce0*/  SHF.R.S32.HI R28, RZ, 0x1f, R23 ;  /* 0x0000001fff1c7819 */ /* 0x000fce0000011417 */
.L_x_29:
[----:B------:R-:W-:-:S05]  /*0cf0*/  IMAD R16, R3, 0x28, R22 ;  /* 0x0000002803107824 */ /* 0x000fca00078e0216 */
[----:B------:R-:W-:-:S05]  /*0d00*/  IADD3 R16, P0, PT, R16, UR10, RZ ;  /* 0x0000000a10107c10 */ /* 0x000fca000ff1e0ff */
[----:B------:R-:W-:Y:S01]  /*0d10*/  IMAD.X R17, RZ, RZ, UR11, P0 ;  /* 0x0000000bff117e24 */ /* 0x000fe200080e06ff */
[----:B------:R-:W-:-:S04]  /*0d20*/  IADD3 R18, P0, P1, R22, UR10, R23 ;  /* 0x0000000a16127c10 */ /* 0x000fc8000f91e017 */
[----:B------:R-:W-:Y:S01]  /*0d30*/  IADD3.X R19, PT, PT, RZ, UR11, R28, P0, P1 ;  /* 0x0000000bff137c10 */ /* 0x000fe200087e241c */
[----:B------:R-:W4:Y:S01]  /*0d40*/  LDG.E.U8 R16, desc[UR6][R16.64+0x14] ;  /* 0x0000140610107981 */ /* 0x000f22000c1e1100 */
[----:B--23--:R-:W-:-:S03]  /*0d50*/  PRMT R21, R0, 0x9910, RZ ;  /* 0x0000991000157816 */ /* 0x00cfc600000000ff */
[----:B------:R-:W2:Y:S01]  /*0d60*/  LDG.E.U8 R0, desc[UR6][R18.64+0x1] ;  /* 0x0000010612007981 */ /* 0x000ea2000c1e1100 */
[----:B------:R-:W-:Y:S01]  /*0d70*/  ISETP.NE.AND P0, PT, R21, 0xa, PT ;  /* 0x0000000a1500780c */ /* 0x000fe20003f05270 */
[----:B------:R-:W-:-:S03]  /*0d80*/  VIADD R22, R22, 0x1 ;  /* 0x0000000116167836 */ /* 0x000fc60000000000 */
[----:B----4-:R-:W-:Y:S01]  /*0d90*/  ISETP.EQ.AND P0, PT, R21, R16, P0 ;  /* 0x000000101500720c */ /* 0x010fe20000702270 */
[----:B------:R-:W-:Y:S01]  /*0da0*/  VIADD R21, R20, 0x1 ;  /* 0x0000000114157836 */ /* 0x000fe20000000000 */
[----:B--2---:R-:W-:-:S11]  /*0db0*/  ISETP.NE.AND P1, PT, R0, RZ, PT ;  /* 0x000000ff0000720c */ /* 0x004fd60003f25270 */
[----:B------:R-:W-:-:S04]  /*0dc0*/  @!P0 IMAD.MOV R21, RZ, RZ, R20 ;  /* 0x000000ffff158224 */ /* 0x000fc800078e0214 */
[----:B------:R-:W-:Y:S01]  /*0dd0*/  IMAD.MOV.U32 R20, RZ, RZ, R21 ;  /* 0x000000ffff147224 */ /* 0x000fe200078e0015 */
[----:B------:R-:W-:Y:S06]  /*0de0*/  @P1 BRA `(.L_x_29) ;  /* 0xfffffffc00c01947 */ /* 0x000fec000383ffff */
[----:B------:R-:W-:Y:S05]  /*0df0*/  BSYNC.RECONVERGENT B1 ;  /* 0x0000000000017941 */ /* 0x000fea0003800200 */
.L_x_28:
[----:B------:R0:W4:Y:S02]  /*0e00*/  I2F.F64.U32 R16, R20 ;  /* 0x0000001400107312 */ /* 0x0001240000201800 */
.L_x_27:
[----:B------:R-:W-:Y:S05]  /*0e10*/  BSYNC.RECONVERGENT B0 ;  /* 0x0000000000007941 */ /* 0x000fea0003800200 */
.L_x_26:
[----:B-1--4-:R-:W-:-:S11]  /*0e20*/  DADD R14, R14, R16 ;  /* 0x000000000e0e7229 */ /* 0x012fd60000000010 */
.L_x_25:
        /* <DEDUP_REMOVED lines=8> */
[----:B------:R-:W0:Y:S01]  /*0eb0*/  S2R R16, SR_CTAID.X ;  /* 0x0000000000107919 */ /* 0x000e220000002500 */
[----:B------:R-:W-:Y:S01]  /*0ec0*/  IMAD.MOV.U32 R23, RZ, RZ, 0x28 ;  /* 0x00000028ff177424 */ /* 0x000fe200078e00ff */
[----:B------:R-:W-:Y:S01]  /*0ed0*/  BSSY.RECONVERGENT B1, `(.L_x_33) ;  /* 0x0000017000017945 */ /* 0x000fe20003800200 */
[----:B------:R-:W-:Y:S01]  /*0ee0*/  IMAD.MOV.U32 R20, RZ, RZ, RZ ;  /* 0x000000ffff147224 */ /* 0x000fe200078e00ff */
[----:B------:R-:W0:Y:S01]  /*0ef0*/  S2R R17, SR_TID.X ;  /* 0x0000000000117919 */ /* 0x000e220000002100 */
[----:B------:R-:W-:Y:S02]  /*0f00*/  IMAD.MOV.U32 R22, RZ, RZ, RZ ;  /* 0x000000ffff167224 */ /* 0x000fe400078e00ff */
[----:B0-----:R-:W-:-:S04]  /*0f10*/  IMAD R16, R16, UR8, R17 ;  /* 0x0000000810107c24 */ /* 0x001fc8000f8e0211 */
[----:B------:R-:W-:-:S05]  /*0f20*/  IMAD R23, R16, R23, 0x18 ;  /* 0x0000001810177424 */ /* 0x000fca00078e0217 */
[----:B------:R-:W-:-:S07]  /*0f30*/  SHF.R.S32.HI R28, RZ, 0x1f, R23 ;  /* 0x0000001fff1c7819 */ /* 0x000fce0000011417 */
.L_x_34:
        /* <DEDUP_REMOVED lines=17> */
.L_x_33:
[----:B------:R0:W4:Y:S02]  /*1050*/  I2F.F64.U32 R16, R20 ;  /* 0x0000001400107312 */ /* 0x0001240000201800 */
.L_x_32:
[----:B------:R-:W-:Y:S05]  /*1060*/  BSYNC.RECONVERGENT B0 ;  /* 0x0000000000007941 */ /* 0x000fea0003800200 */
.L_x_31:
[----:B-1--4-:R-:W-:-:S11]  /*1070*/  DADD R14, R14, R16 ;  /* 0x000000000e0e7229 */ /* 0x012fd60000000010 */
.L_x_30:
        /* <DEDUP_REMOVED lines=9> */
[----:B--23--:R-:W-:-:S07]  /*1110*/  CS2R R20, SRZ ;  /* 0x0000000000147805 */ /* 0x00cfce000001ff00 */
.L_x_39:
        /* <DEDUP_REMOVED lines=9> */
[----:B------:R-:W-:Y:S02]  /*11b0*/  VIADD R22, R20, 0x1 ;  /* 0x0000000114167836 */ /* 0x000fe40000000000 */
[----:B------:R-:W-:Y:S01]  /*11c0*/  VIADD R21, R21, 0x1 ;  /* 0x0000000115157836 */ /* 0x000fe20000000000 */
[----:B--2---:R-:W-:Y:S02]  /*11d0*/  ISETP.EQ.AND P0, PT, R23, R16, P0 ;  /* 0x000000101700720c */ /* 0x004fe40000702270 */
[----:B---3--:R-:W-:-:S11]  /*11e0*/  ISETP.NE.AND P1, PT, R0, RZ, PT ;  /* 0x000000ff0000720c */ /* 0x008fd60003f25270 */
[----:B------:R-:W-:-:S04]  /*11f0*/  @!P0 IMAD.MOV R22, RZ, RZ, R20 ;  /* 0x000000ffff168224 */ /* 0x000fc800078e0214 */
[----:B------:R-:W-:Y:S01]  /*1200*/  IMAD.MOV.U32 R20, RZ, RZ, R22 ;  /* 0x000000ffff147224 */ /* 0x000fe200078e0016 */
[----:B------:R-:W-:Y:S06]  /*1210*/  @P1 BRA `(.L_x_39) ;  /* 0xfffffffc00c01947 */ /* 0x000fec000383ffff */
[----:B------:R-:W-:Y:S05]  /*1220*/  BSYNC.RECONVERGENT B1 ;  /* 0x0000000000017941 */ /* 0x000fea0003800200 */
.L_x_38:
[----:B------:R0:W4:Y:S02]  /*1230*/  I2F.F64.U32 R16, R20 ;  /* 0x0000001400107312 */ /* 0x0001240000201800 */
.L_x_37:
[----:B------:R-:W-:Y:S05]  /*1240*/  BSYNC.RECONVERGENT B0 ;  /* 0x0000000000007941 */ /* 0x000fea0003800200 */
.L_x_36:
[----:B-1--4-:R-:W-:-:S11]  /*1250*/  DADD R14, R14, R16 ;  /* 0x000000000e0e7229 */ /* 0x012fd60000000010 */
.L_x_35:
        /* <DEDUP_REMOVED lines=9> */
[----:B------:R-:W-:Y:S02]  /*12f0*/  IMAD.MOV.U32 R20, RZ, RZ, RZ ;  /* 0x000000ffff147224 */ /* 0x000fe400078e00ff */
[----:B------:R-:W-:-:S07]  /*1300*/  IMAD.MOV.U32 R22, RZ, RZ, RZ ;  /* 0x000000ffff167224 */ /* 0x000fce00078e00ff */
.L_x_44:
        /* <DEDUP_REMOVED lines=17> */
.L_x_43:
[----:B------:R0:W4:Y:S02]  /*1420*/  I2F.F64.U32 R16, R20 ;  /* 0x0000001400107312 */ /* 0x0001240000201800 */
.L_x_42:
[----:B------:R-:W-:Y:S05]  /*1430*/  BSYNC.RECONVERGENT B0 ;  /* 0x0000000000007941 */ /* 0x000fea0003800200 */
.L_x_41:
[----:B-1--4-:R-:W-:-:S11]  /*1440*/  DADD R14, R14, R16 ;  /* 0x000000000e0e7229 */ /* 0x012fd60000000010 */
.L_x_40:
        /* <DEDUP_REMOVED lines=10> */
.L_x_49:
        /* <DEDUP_REMOVED lines=17> */
.L_x_48:
[----:B------:R0:W4:Y:S02]  /*1600*/  I2F.F64.U32 R16, R20 ;  /* 0x0000001400107312 */ /* 0x0001240000201800 */
.L_x_47:
[----:B------:R-:W-:Y:S05]  /*1610*/  BSYNC.RECONVERGENT B0 ;  /* 0x0000000000007941 */ /* 0x000fea0003800200 */
.L_x_46:
[----:B-1--4-:R-:W-:-:S11]  /*1620*/  DADD R14, R14, R16 ;  /* 0x000000000e0e7229 */ /* 0x012fd60000000010 */
.L_x_45:
[----:B0-23--:R-:W0:Y:S01]  /*1630*/  MUFU.RCP64H R21, 9 ;  /* 0x4022000000157908 */ /* 0x00de220000001800 */
[----:B------:R-:W-:Y:S01]  /*1640*/  IMAD.MOV.U32 R16, RZ, RZ, 0x0 ;  /* 0x00000000ff107424 */ /* 0x000fe200078e00ff */
[----:B-1----:R-:W-:Y:S01]  /*1650*/  FSETP.GEU.AND P1, PT, |R15|, 6.5827683646048100446e-37, PT ;  /* 0x036000000f00780b */ /* 0x002fe20003f2e200 */
[----:B------:R-:W-:Y:S01]  /*1660*/  IMAD.MOV.U32 R17, RZ, RZ, 0x40220000 ;  /* 0x40220000ff117424 */ /* 0x000fe200078e00ff */
[----:B------:R-:W-:Y:S01]  /*1670*/  BSSY.RECONVERGENT B0, `(.L_x_50) ;  /* 0x0000010000007945 */ /* 0x000fe20003800200 */
[----:B------:R-:W-:-:S06]  /*1680*/  IMAD.MOV.U32 R20, RZ, RZ, 0x1 ;  /* 0x00000001ff147424 */ /* 0x000fcc00078e00ff */
[----:B0-----:R-:W-:-:S08]  /*1690*/  DFMA R18, R20, -R16, 1 ;  /* 0x3ff000001412742b */ /* 0x001fd00000000810 */
[----:B------:R-:W-:-:S08]  /*16a0*/  DFMA R18, R18, R18, R18 ;  /* 0x000000121212722b */ /* 0x000fd00000000012 */
[----:B------:R-:W-:-:S08]  /*16b0*/  DFMA R18, R20, R18, R20 ;  /* 0x000000121412722b */ /* 0x000fd00000000014 */
[----:B------:R-:W-:-:S08]  /*16c0*/  DFMA R20, R18, -R16, 1 ;  /* 0x3ff000001214742b */ /* 0x000fd00000000810 */
[----:B------:R-:W-:-:S08]  /*16d0*/  DFMA R20, R18, R20, R18 ;  /* 0x000000141214722b */ /* 0x000fd00000000012 */
[----:B------:R-:W-:-:S08]  /*16e0*/  DMUL R16, R20, R14 ;  /* 0x0000000e14107228 */ /* 0x000fd00000000000 */
[----:B------:R-:W-:-:S08]  /*16f0*/  DFMA R18, R16, -9, R14 ;  /* 0xc02200001012782b */ /* 0x000fd0000000000e */
[----:B------:R-:W-:-:S10]  /*1700*/  DFMA R34, R20, R18, R16 ;  /* 0x000000121422722b */ /* 0x000fd40000000010 */
[----:B------:R-:W-:-:S05]  /*1710*/  FFMA R0, RZ, 2.53125, R35 ;  /* 0x40220000ff007823 */ /* 0x000fca0000000023 */
[----:B------:R-:W-:-:S13]  /*1720*/  FSETP.GT.AND P0, PT, |R0|, 1.469367938527859385e-39, PT ;  /* 0x001000000000780b */ /* 0x000fda0003f04200 */
[----:B------:R-:W-:Y:S05]  /*1730*/  @P0 BRA P1, `(.L_x_51) ;  /* 0x00000000000c0947 */ /* 0x000fea0000800000 */
[----:B------:R-:W-:Y:S01]  /*1740*/  IMAD.MOV.U32 R17, RZ, RZ, 0x40220000 ;  /* 0x40220000ff117424 */ /* 0x000fe200078e00ff */
[----:B------:R-:W-:-:S07]  /*1750*/  MOV R0, 0x1770 ;  /* 0x0000177000007802 */ /* 0x000fce0000000f00 */
[----:B------:R-:W-:Y:S05]  /*1760*/  CALL.REL.NOINC `($__internal_0_$__cuda_sm20_div_rn_f64_full) ;  /* 0x0000001400807944 */ /* 0x000fea0003c00000 */
.L_x_51:
[----:B------:R-:W-:Y:S05]  /*1770*/  BSYNC.RECONVERGENT B0 ;  /* 0x0000000000007941 */ /* 0x000fea0003800200 */
.L_x_50:
[----:B------:R-:W0:Y:S01]  /*1780*/  S2R R0, SR_CTAID.X ;  /* 0x0000000000007919 */ /* 0x000e220000002500 */
[----:B------:R-:W1:Y:S01]  /*1790*/  LDC.64 R14, c[0x0][0x388] ;  /* 0x0000e200ff0e7b82 */ /* 0x000e620000000a00 */
[----:B------:R-:W0:Y:S02]  /*17a0*/  S2R R17, SR_TID.X ;  /* 0x0000000000117919 */ /* 0x000e240000002100 */
[----:B0-----:R-:W-:-:S04]  /*17b0*/  IMAD R16, R0, UR8, R17 ;  /* 0x0000000800107c24 */ /* 0x001fc8000f8e0211 */
[----:B------:R-:W-:Y:S02]  /*17c0*/  IMAD R17, R16, 0xa00, R3 ;  /* 0x00000a0010117824 */ /* 0x000fe400078e0203 */
[----:B------:R-:W-:Y:S02]  /*17d0*/  VIADD R3, R3, 0x1 ;  /* 0x0000000103037836 */ /* 0x000fe40000000000 */
[----:B-1----:R-:W-:-:S03]  /*17e0*/  IMAD.WIDE R14, R17, 0x8, R14 ;  /* 0x00000008110e7825 */ /* 0x002fc600078e020e */
[----:B------:R-:W-:Y:S02]  /*17f0*/  ISETP.NE.AND P0, PT, R3, 0xa00, PT ;  /* 0x00000a000300780c */ /* 0x000fe40003f05270 */
[----:B------:R0:W-:Y:S11]  /*1800*/  STG.E.64 desc[UR6][R14.64], R34 ;  /* 0x000000220e007986 */ /* 0x0001f6000c101b06 */
[----:B------:R-:W-:Y:S05]  /*1810*/  @P0 BRA `(.L_x_52) ;  /* 0xffffffe8006c0947 */ /* 0x000fea000383ffff */
[----:B------:R-:W-:Y:S05]  /*1820*/  EXIT ;  /* 0x000000000000794d */ /* 0x000fea0003800000 */
.L_x_0:
[----:B------:R-:W0:Y:S01]  /*1830*/  LDCU.64 UR10, c[0x0][0x380] ;  /* 0x00007000ff0a77ac */ /* 0x000e220008000a00 */
[C---:B------:R-:W-:Y:S02]  /*1840*/  VIADD R2, R9.reuse, 0x8 ;  /* 0x0000000809027836 */ /* 0x040fe40000000000 */
[C---:B------:R-:W-:Y:S02]  /*1850*/  VIADD R3, R9.reuse, 0xc ;  /* 0x0000000c09037836 */ /* 0x040fe40000000000 */
[C---:B------:R-:W-:Y:S01]  /*1860*/  VIADD R4, R9.reuse, 0x10 ;  /* 0x0000001009047836 */ /* 0x040fe20000000000 */
[----:B------:R-:W-:Y:S01]  /*1870*/  SHF.R.S32.HI R11, RZ, 0x1f, R2 ;  /* 0x0000001fff0b7819 */ /* 0x000fe20000011402 */
        /* <DEDUP_REMOVED lines=10> */
[C---:B0-----:R-:W-:Y:S02]  /*1920*/  IADD3 R32, P0, PT, R9.reuse, UR10, RZ ;  /* 0x0000000a09207c10 */ /* 0x041fe4000ff1e0ff */
[----:B------:R-:W-:Y:S02]  /*1930*/  SHF.R.S32.HI R27, RZ, 0x1f, R8 ;  /* 0x0000001fff1b7819 */ /* 0x000fe40000011408 */
[C---:B------:R-:W-:Y:S01]  /*1940*/  LEA.HI.X.SX32 R33, R9.reuse, UR11, 0x1, P0 ;  /* 0x0000000b09217c11 */ /* 0x040fe200080f0eff */
[----:B------:R-:W-:-:S05]  /*1950*/  VIADD R9, R9, 0x24 ;  /* 0x0000002409097836 */ /* 0x000fca0000000000 */
[----:B------:R-:W-:-:S07]  /*1960*/  SHF.R.S32.HI R28, RZ, 0x1f, R9 ;  /* 0x0000001fff1c7819 */ /* 0x000fce0000011409 */
.L_x_95:
[----:B------:R-:W2:Y:S01]  /*1970*/  LDG.E.U8 R0, desc[UR6][R32.64] ;  /* 0x0000000620007981 */ /* 0x000ea2000c1e1100 */
[----:B0-----:R-:W0:Y:S01]  /*1980*/  LDCU.64 UR10, c[0x0][0x380] ;  /* 0x00007000ff0a77ac */ /* 0x001e220008000a00 */
[----:B------:R-:W-:Y:S01]  /*1990*/  BSSY.RECONVERGENT B0, `(.L_x_53) ;  /* 0x0000018000007945 */ /* 0x000fe20003800200 */
[----:B------:R-:W-:Y:S02]  /*19a0*/  CS2R R16, SRZ ;  /* 0x0000000000107805 */ /* 0x000fe4000001ff00 */
[----:B--2---:R-:W-:-:S13]  /*19b0*/  ISETP.NE.AND P0, PT, R0, RZ, PT ;  /* 0x000000ff0000720c */ /* 0x004fda0003f05270 */
[----:B0-----:R-:W-:Y:S05]  /*19c0*/  @!P0 BRA `(.L_x_54) ;  /* 0x0000000000508947 */ /* 0x001fea0003800000 */
[----:B------:R-:W-:Y:S01]  /*19d0*/  BSSY.RECONVERGENT B1, `(.L_x_55) ;  /* 0x0000012000017945 */ /* 0x000fe20003800200 */
[----:B------:R-:W-:-:S07]  /*19e0*/  CS2R R18, SRZ ;  /* 0x0000000000127805 */ /* 0x000fce000001ff00 */
.L_x_56:
        /* <DEDUP_REMOVED lines=17> */
.L_x_55:
[----:B------:R0:W1:Y:S02]  /*1b00*/  I2F.F64.U32 R16, R18 ;  /* 0x0000001200107312 */ /* 0x0000640000201800 */
.L_x_54:
[----:B------:R-:W-:Y:S05]  /*1b10*/  BSYNC.RECONVERGENT B0 ;  /* 0x0000000000007941 */ /* 0x000fea0003800200 */
.L_x_53:
[----:B------:R-:W2:Y:S01]  /*1b20*/  LDG.E.U8 R22, desc[UR6][R32.64+0x4] ;  /* 0x0000040620167981 */ /* 0x000ea2000c1e1100 */
[----:B------:R-:W3:Y:S01]  /*1b30*/  LDCU.64 UR10, c[0x0][0x380] ;  /* 0x00007000ff0a77ac */ /* 0x000ee20008000a00 */
[----:B------:R-:W-:Y:S01]  /*1b40*/  BSSY.RECONVERGENT B0, `(.L_x_57) ;  /* 0x0000020000007945 */ /* 0x000fe20003800200 */
[----:B------:R-:W-:Y:S02]  /*1b50*/  CS2R R14, SRZ ;  /* 0x00000000000e7805 */ /* 0x000fe4000001ff00 */
[----:B--2---:R-:W-:-:S13]  /*1b60*/  ISETP.NE.AND P0, PT, R22, RZ, PT ;  /* 0x000000ff1600720c */ /* 0x004fda0003f05270 */
[----:B---3--:R-:W-:Y:S05]  /*1b70*/  @!P0 BRA `(.L_x_58) ;  /* 0x0000000000708947 */ /* 0x008fea0003800000 */
[----:B------:R-:W2:Y:S01]  /*1b80*/  S2R R0, SR_CTAID.X ;  /* 0x0000000000007919 */ /* 0x000ea20000002500 */
[----:B------:R-:W-:Y:S01]  /*1b90*/  BSSY.RECONVERGENT B1, `(.L_x_59) ;  /* 0x0000019000017945 */ /* 0x000fe20003800200 */
[----:B------:R-:W-:Y:S01]  /*1ba0*/  IMAD.MOV.U32 R20, RZ, RZ, RZ ;  /* 0x000000ffff147224 */ /* 0x000fe200078e00ff */
[----:B------:R-:W3:Y:S01]  /*1bb0*/  S2R R21, SR_TID.X ;  /* 0x0000000000157919 */ /* 0x000ee20000002100 */
[----:B------:R-:W-:-:S07]  /*1bc0*/  IMAD.MOV.U32 R23, RZ, RZ, RZ ;  /* 0x000000ffff177224 */ /* 0x000fce00078e00ff */
.L_x_60:
[----:B------:R-:W2:Y:S01]  /*1bd0*/  LDCU UR5, c[0x0][0x360] ;  /* 0x00006c00ff0577ac */ /* 0x000ea20008000800 */
[----:B0-----:R-:W-:Y:S02]  /*1be0*/  IMAD R18, R10, 0x28, R23 ;  /* 0x000000280a127824 */ /* 0x001fe400078e0217 */
[----:B------:R-:W-:-:S03]  /*1bf0*/  IMAD.MOV.U32 R15, RZ, RZ, 0x28 ;  /* 0x00000028ff0f7424 */ /* 0x000fc600078e00ff */
[----:B------:R-:W-:-:S05]  /*1c00*/  IADD3 R18, P0, PT, R18, UR10, RZ ;  /* 0x0000000a12127c10 */ /* 0x000fca000ff1e0ff */
[----:B------:R-:W-:Y:S01]  /*1c10*/  IMAD.X R19, RZ, RZ, UR11, P0 ;  /* 0x0000000bff137e24 */ /* 0x000fe200080e06ff */
[----:B------:R-:W-:-:S04]  /*1c20*/  PRMT R29, R22, 0x9910, RZ ;  /* 0x00009910161d7816 */ /* 0x000fc800000000ff */
[----:B------:R-:W4:Y:S01]  /*1c30*/  LDG.E.U8 R18, desc[UR6][R18.64+0x4] ;  /* 0x0000040612127981 */ /* 0x000f22000c1e1100 */
[----:B--23--:R-:W-:-:S04]  /*1c40*/  IMAD R14, R0, UR5, R21 ;  /* 0x00000005000e7c24 */ /* 0x00cfc8000f8e0215 */
[----:B------:R-:W-:-:S05]  /*1c50*/  IMAD R14, R14, R15, 0x4 ;  /* 0x000000040e0e7424 */ /* 0x000fca00078e020f */
[--C-:B------:R-:W-:Y:S02]  /*1c60*/  SHF.R.S32.HI R15, RZ, 0x1f, R14.reuse ;  /* 0x0000001fff0f7819 */ /* 0x100fe4000001140e */
[----:B------:R-:W-:-:S04]  /*1c70*/  IADD3 R14, P0, P1, R23, UR10, R14 ;  /* 0x0000000a170e7c10 */ /* 0x000fc8000f91e00e */
[----:B------:R-:W-:-:S05]  /*1c80*/  IADD3.X R15, PT, PT, RZ, UR11, R15, P0, P1 ;  /* 0x0000000bff0f7c10 */ /* 0x000fca00087e240f */
        /* <DEDUP_REMOVED lines=10> */
.L_x_59:
[----:B------:R2:W3:Y:S02]  /*1d30*/  I2F.F64.U32 R14, R20 ;  /* 0x00000014000e7312 */ /* 0x0004e40000201800 */
.L_x_58:
[----:B------:R-:W-:Y:S05]  /*1d40*/  BSYNC.RECONVERGENT B0 ;  /* 0x0000000000007941 */ /* 0x000fea0003800200 */
.L_x_57:
[----:B------:R-:W4:Y:S01]  /*1d50*/  LDG.E.U8 R0, desc[UR6][R32.64+0x8] ;  /* 0x0000080620007981 */ /* 0x000f22000c1e1100 */
[----:B------:R-:W0:Y:S01]  /*1d60*/  LDCU.64 UR10, c[0x0][0x380] ;  /* 0x00007000ff0a77ac */ /* 0x000e220008000a00 */
[----:B------:R-:W-:Y:S01]  /*1d70*/  BSSY.RECONVERGENT B0, `(.L_x_61) ;  /* 0x0000019000007945 */ /* 0x000fe20003800200 */
[----:B-1-3--:R-:W-:Y:S01]  /*1d80*/  DADD R14, R14, R16 ;  /* 0x000000000e0e7229 */ /* 0x00afe20000000010 */
[----:B------:R-:W-:Y:S02]  /*1d90*/  CS2R R16, SRZ ;  /* 0x0000000000107805 */ /* 0x000fe4000001ff00 */
[----:B----4-:R-:W-:-:S13]  /*1da0*/  ISETP.NE.AND P0, PT, R0, RZ, PT ;  /* 0x000000ff0000720c */ /* 0x010fda0003f05270 */
[----:B0-----:R-:W-:Y:S05]  /*1db0*/  @!P0 BRA `(.L_x_62) ;  /* 0x0000000000508947 */ /* 0x001fea0003800000 */
[----:B------:R-:W-:Y:S01]  /*1dc0*/  BSSY.RECONVERGENT B1, `(.L_x_63) ;  /* 0x0000012000017945 */ /* 0x000fe20003800200 */
[----:B--2---:R-:W-:-:S07]  /*1dd0*/  CS2R R20, SRZ ;  /* 0x0000000000147805 */ /* 0x004fce000001ff00 */
.L_x_64:
        /* <DEDUP_REMOVED lines=17> */
.L_x_63:
[----:B------:R0:W1:Y:S02]  /*1ef0*/  I2F.F64.U32 R16, R20 ;  /* 0x0000001400107312 */ /* 0x0000640000201800 */
.L_x_62:
[----:B------:R-:W-:Y:S05]  /*1f00*/  BSYNC.RECONVERGENT B0 ;  /* 0x0000000000007941 */ /* 0x000fea0003800200 */
.L_x_61:
[----:B------:R-:W3:Y:S01]  /*1f10*/  LDG.E.U8 R0, desc[UR6][R32.64+0xc] ;  /* 0x00000c0620007981 */ /* 0x000ee2000c1e1100 */
[----:B------:R-:W4:Y:S01]  /*1f20*/  LDCU.64 UR10, c[0x0][0x380] ;  /* 0x00007000ff0a77ac */ /* 0x000f220008000a00 */
[----:B------:R-:W-:Y:S01]  /*1f30*/  BSSY.RECONVERGENT B0, `(.L_x_65) ;  /* 0x0000019000007945 */ /* 0x000fe20003800200 */
[----:B-1----:R-:W-:Y:S01]  /*1f40*/  DADD R14, R14, R16 ;  /* 0x000000000e0e7229 */ /* 0x002fe20000000010 */
[----:B------:R-:W-:Y:S02]  /*1f50*/  CS2R R16, SRZ ;  /* 0x0000000000107805 */ /* 0x000fe4000001ff00 */
[----:B---3--:R-:W-:-:S13]  /*1f60*/  ISETP.NE.AND P0, PT, R0, RZ, PT ;  /* 0x000000ff0000720c */ /* 0x008fda0003f05270 */
[----:B----4-:R-:W-:Y:S05]  /*1f70*/  @!P0 BRA `(.L_x_66) ;  /* 0x0000000000508947 */ /* 0x010fea0003800000 */
[----:B------:R-:W-:Y:S01]  /*1f80*/  BSSY.RECONVERGENT B1, `(.L_x_67) ;  /* 0x0000012000017945 */ /* 0x000fe20003800200 */
[----:B0-2---:R-:W-:-:S07]  /*1f90*/  CS2R R20, SRZ ;  /* 0x0000000000147805 */ /* 0x005fce000001ff00 */
.L_x_68:
        /* <DEDUP_REMOVED lines=17> */
.L_x_67:
[----:B------:R1:W3:Y:S02]  /*20b0*/  I2F.F64.U32 R16, R20 ;  /* 0x0000001400107312 */ /* 0x0002e40000201800 */
.L_x_66:
[----:B------:R-:W-:Y:S05]  /*20c0*/  BSYNC.RECONVERGENT B0 ;  /* 0x0000000000007941 */ /* 0x000fea0003800200 */
.L_x_65:
[----:B------:R-:W4:Y:S01]  /*20d0*/  LDG.E.U8 R0, desc[UR6][R32.64+0x10] ;  /* 0x0000100620007981 */ /* 0x000f22000c1e1100 */
[----:B------:R-:W0:Y:S01]  /*20e0*/  LDCU.64 UR10, c[0x0][0x380] ;  /* 0x00007000ff0a77ac */ /* 0x000e220008000a00 */
[----:B------:R-:W-:Y:S01]  /*20f0*/  BSSY.RECONVERGENT B0, `(.L_x_69) ;  /* 0x0000019000007945 */ /* 0x000fe20003800200 */
[----:B---3--:R-:W-:Y:S01]  /*2100*/  DADD R14, R14, R16 ;  /* 0x000000000e0e7229 */ /* 0x008fe20000000010 */
[----:B------:R-:W-:Y:S02]  /*2110*/  CS2R R16, SRZ ;  /* 0x0000000000107805 */ /* 0x000fe4000001ff00 */
[----:B----4-:R-:W-:-:S13]  /*2120*/  ISETP.NE.AND P0, PT, R0, RZ, PT ;  /* 0x000000ff0000720c */ /* 0x010fda0003f05270 */
[----:B0-----:R-:W-:Y:S05]  /*2130*/  @!P0 BRA `(.L_x_70) ;  /* 0x0000000000508947 */ /* 0x001fea0003800000 */
[----:B------:R-:W-:Y:S01]  /*2140*/  BSSY.RECONVERGENT B1, `(.L_x_71) ;  /* 0x0000012000017945 */ /* 0x000fe20003800200 */
[----:B-12---:R-:W-:-:S07]  /*2150*/  CS2R R20, SRZ ;  /* 0x0000000000147805 */ /* 0x006fce000001ff00 */
.L_x_72:
        /* <DEDUP_REMOVED lines=17> */
.L_x_71:
[----:B------:R0:W3:Y:S02]  /*2270*/  I2F.F64.U32 R16, R20 ;  /* 0x0000001400107312 */ /* 0x0000e40000201800 */
.L_x_70:
[----:B------:R-:W-:Y:S05]  /*2280*/  BSYNC.RECONVERGENT B0 ;  /* 0x0000000000007941 */ /* 0x000fea0003800200 */
.L_x_69:
        /* <DEDUP_REMOVED lines=9> */
.L_x_76:
        /* <DEDUP_REMOVED lines=17> */
.L_x_75:
[----:B------:R0:W3:Y:S02]  /*2430*/  I2F.F64.U32 R16, R20 ;  /* 0x0000001400107312 */ /* 0x0000e40000201800 */
.L_x_74:
[----:B------:R-:W-:Y:S05]  /*2440*/  BSYNC.RECONVERGENT B0 ;  /* 0x0000000000007941 */ /* 0x000fea0003800200 */
.L_x_73:
        /* <DEDUP_REMOVED lines=9> */
.L_x_80:
        /* <DEDUP_REMOVED lines=17> */
.L_x_79:
[----:B------:R0:W3:Y:S02]  /*25f0*/  I2F.F64.U32 R16, R20 ;  /* 0x0000001400107312 */ /* 0x0000e40000201800 */
.L_x_78:
[----:B------:R-:W-:Y:S05]  /*2600*/  BSYNC.RECONVERGENT B0 ;  /* 0x0000000000007941 */ /* 0x000fea0003800200 */
.L_x_77:
        /* <DEDUP_REMOVED lines=9> */
.L_x_84:
        /* <DEDUP_REMOVED lines=17> */
.L_x_83:
[----:B------:R0:W3:Y:S02]  /*27b0*/  I2F.F64.U32 R16, R20 ;  /* 0x0000001400107312 */ /* 0x0000e40000201800 */
.L_x_82:
[----:B------:R-:W-:Y:S05]  /*27c0*/  BSYNC.RECONVERGENT B0 ;  /* 0x0000000000007941 */ /* 0x000fea0003800200 */
.L_x_81:
        /* <DEDUP_REMOVED lines=9> */
.L_x_88:
        /* <DEDUP_REMOVED lines=17> */
.L_x_87:
[----:B------:R0:W3:Y:S02]  /*2970*/  I2F.F64.U32 R16, R20 ;  /* 0x0000001400107312 */ /* 0x0000e40000201800 */
.L_x_86:
[----:B------:R-:W-:Y:S05]  /*2980*/  BSYNC.RECONVERGENT B0 ;  /* 0x0000000000007941 */ /* 0x000fea0003800200 */
.L_x_85:
        /* <DEDUP_REMOVED lines=8> */
[----:B------:R-:W-:Y:S02]  /*2a10*/  IMAD.MOV.U32 R22, RZ, RZ, RZ ;  /* 0x000000ffff167224 */ /* 0x000fe400078e00ff */
[----:B-12---:R-:W-:-:S07]  /*2a20*/  IMAD.MOV.U32 R20, RZ, RZ, RZ ;  /* 0x000000ffff147224 */ /* 0x006fce00078e00ff */
.L_x_92:
        /* <DEDUP_REMOVED lines=17> */
.L_x_91:
[----:B------:R-:W0:Y:S02]  /*2b40*/  I2F.F64.U32 R22, R22 ;  /* 0x0000001600167312 */ /* 0x000e240000201800 */
.L_x_90:
[----:B------:R-:W-:Y:S05]  /*2b50*/  BSYNC.RECONVERGENT B0 ;  /* 0x0000000000007941 */ /* 0x000fea0003800200 */
.L_x_89:
[----:B------:R-:W3:Y:S01]  /*2b60*/  MUFU.RCP64H R21, 10 ;  /* 0x4024000000157908 */ /* 0x000ee20000001800 */
[----:B------:R-:W-:Y:S01]  /*2b70*/  IMAD.MOV.U32 R16, RZ, RZ, 0x0 ;  /* 0x00000000ff107424 */ /* 0x000fe200078e00ff */
[----:B0-----:R-:W-:Y:S01]  /*2b80*/  DADD R14, R14, R22 ;  /* 0x000000000e0e7229 */ /* 0x001fe20000000016 */
[----:B------:R-:W-:Y:S01]  /*2b90*/  IMAD.MOV.U32 R17, RZ, RZ, 0x40240000 ;  /* 0x40240000ff117424 */ /* 0x000fe200078e00ff */
[----:B------:R-:W-:Y:S01]  /*2ba0*/  BSSY.RECONVERGENT B0, `(.L_x_93) ;  /* 0x0000011000007945 */ /* 0x000fe20003800200 */
[----:B-12---:R-:W-:-:S07]  /*2bb0*/  IMAD.MOV.U32 R20, RZ, RZ, 0x1 ;  /* 0x00000001ff147424 */ /* 0x006fce00078e00ff */
[----:B------:R-:W-:Y:S01]  /*2bc0*/  FSETP.GEU.AND P1, PT, |R15|, 6.5827683646048100446e-37, PT ;  /* 0x036000000f00780b */ /* 0x000fe20003f2e200 */
[----:B---3--:R-:W-:-:S08]  /*2bd0*/  DFMA R18, R20, -R16, 1 ;  /* 0x3ff000001412742b */ /* 0x008fd00000000810 */
[----:B------:R-:W-:-:S08]  /*2be0*/  DFMA R18, R18, R18, R18 ;  /* 0x000000121212722b */ /* 0x000fd00000000012 */
[----:B------:R-:W-:-:S08]  /*2bf0*/  DFMA R18, R20, R18, R20 ;  /* 0x000000121412722b */ /* 0x000fd00000000014 */
[----:B------:R-:W-:-:S08]  /*2c00*/  DFMA R16, R18, -R16, 1 ;  /* 0x3ff000001210742b */ /* 0x000fd00000000810 */
[----:B------:R-:W-:-:S08]  /*2c10*/  DFMA R20, R18, R16, R18 ;  /* 0x000000101214722b */ /* 0x000fd00000000012 */
[----:B------:R-:W-:-:S08]  /*2c20*/  DMUL R18, R14, R20 ;  /* 0x000000140e127228 */ /* 0x000fd00000000000 */
[----:B------:R-:W-:-:S08]  /*2c30*/  DFMA R16, R18, -10, R14 ;  /* 0xc02400001210782b */ /* 0x000fd0000000000e */
[----:B------:R-:W-:-:S10]  /*2c40*/  DFMA R34, R20, R16, R18 ;  /* 0x000000101422722b */ /* 0x000fd40000000012 */
[----:B------:R-:W-:-:S05]  /*2c50*/  FFMA R0, RZ, 2.5625, R35 ;  /* 0x40240000ff007823 */ /* 0x000fca0000000023 */
[----:B------:R-:W-:-:S13]  /*2c60*/  FSETP.GT.AND P0, PT, |R0|, 1.469367938527859385e-39, PT ;  /* 0x001000000000780b */ /* 0x000fda0003f04200 */
[----:B------:R-:W-:Y:S05]  /*2c70*/  @P0 BRA P1, `(.L_x_94) ;  /* 0x00000000000c0947 */ /* 0x000fea0000800000 */
[----:B------:R-:W-:Y:S01]  /*2c80*/  IMAD.MOV.U32 R17, RZ, RZ, 0x40240000 ;  /* 0x40240000ff117424 */ /* 0x000fe200078e00ff */
[----:B------:R-:W-:-:S07]  /*2c90*/  MOV R0, 0x2cb0 ;  /* 0x00002cb000007802 */ /* 0x000fce0000000f00 */
[----:B------:R-:W-:Y:S05]  /*2ca0*/  CALL.REL.NOINC `($__internal_0_$__cuda_sm20_div_rn_f64_full) ;  /* 0x0000000000307944 */ /* 0x000fea0003c00000 */
.L_x_94:
[----:B------:R-:W-:Y:S05]  /*2cb0*/  BSYNC.RECONVERGENT B0 ;  /* 0x0000000000007941 */ /* 0x000fea0003800200 */
.L_x_93:
        /* <DEDUP_REMOVED lines=9> */
[----:B------:R-:W-:Y:S05]  /*2d50*/  @!P0 EXIT ;  /* 0x000000000000894d */ /* 0x000fea0003800000 */
[----:B------:R-:W-:Y:S05]  /*2d60*/  BRA `(.L_x_95) ;  /* 0xffffffec00007947 */ /* 0x000fea000383ffff */
        .weak           $__internal_0_$__cuda_sm20_div_rn_f64_full
        .type           $__internal_0_$__cuda_sm20_div_rn_f64_full,@function
        .size           $__internal_0_$__cuda_sm20_div_rn_f64_full,(.L_x_102 - $__internal_0_$__cuda_sm20_div_rn_f64_full)
$__internal_0_$__cuda_sm20_div_rn_f64_full:
[----:B------:R-:W-:Y:S01]  /*2d70*/  FSETP.GEU.AND P2, PT, |R15|, 1.469367938527859385e-39, PT ;  /* 0x001000000f00780b */ /* 0x000fe20003f4e200 */
[----:B------:R-:W-:Y:S01]  /*2d80*/  IMAD.U32 R16, RZ, RZ, UR4 ;  /* 0x00000004ff107e24 */ /* 0x000fe2000f8e00ff */
[C---:B------:R-:W-:Y:S01]  /*2d90*/  FSETP.GEU.AND P0, PT, |R17|.reuse, 1.469367938527859385e-39, PT ;  /* 0x001000001100780b */ /* 0x040fe20003f0e200 */
[----:B------:R-:W-:Y:S01]  /*2da0*/  IMAD.U32 R18, RZ, RZ, UR4 ;  /* 0x00000004ff127e24 */ /* 0x000fe2000f8e00ff */
[----:B------:R-:W-:Y:S01]  /*2db0*/  LOP3.LUT R19, R17, 0x800fffff, RZ, 0xc0, !PT ;  /* 0x800fffff11137812 */ /* 0x000fe200078ec0ff */
[----:B------:R-:W-:Y:S01]  /*2dc0*/  IMAD.MOV.U32 R22, RZ, RZ, 0x1 ;  /* 0x00000001ff167424 */ /* 0x000fe200078e00ff */
[----:B------:R-:W-:Y:S01]  /*2dd0*/  LOP3.LUT R20, R15, 0x7ff00000, RZ, 0xc0, !PT ;  /* 0x7ff000000f147812 */ /* 0x000fe200078ec0ff */
[----:B------:R-:W-:Y:S01]  /*2de0*/  BSSY.RECONVERGENT B1, `(.L_x_96) ;  /* 0x0000053000017945 */ /* 0x000fe20003800200 */
[----:B------:R-:W-:Y:S02]  /*2df0*/  LOP3.LUT R19, R19, 0x3ff00000, RZ, 0xfc, !PT ;  /* 0x3ff0000013137812 */ /* 0x000fe400078efcff */
[----:B------:R-:W-:-:S02]  /*2e00*/  LOP3.LUT R30, R17, 0x7ff00000, RZ, 0xc0, !PT ;  /* 0x7ff00000111e7812 */ /* 0x000fc400078ec0ff */
[----:B------:R-:W-:Y:S01]  /*2e10*/  LOP3.LUT R29, R15, 0x7ff00000, RZ, 0xc0, !PT ;  /* 0x7ff000000f1d7812 */ /* 0x000fe200078ec0ff */
[----:B------:R-:W-:Y:S01]  /*2e20*/  @!P2 IMAD.MOV.U32 R34, RZ, RZ, RZ ;  /* 0x000000ffff22a224 */ /* 0x000fe200078e00ff */
[----:B------:R-:W-:Y:S01]  /*2e30*/  @!P2 LOP3.LUT R21, R17, 0x7ff00000, RZ, 0xc0, !PT ;  /* 0x7ff000001115a812 */ /* 0x000fe200078ec0ff */
[----:B------:R-:W-:Y:S01]  /*2e40*/  @!P0 DMUL R18, R16, 8.98846567431157953865e+307 ;  /* 0x7fe0000010128828 */ /* 0x000fe20000000000 */
[----:B------:R-:W-:Y:S02]  /*2e50*/  ISETP.GE.U32.AND P1, PT, R29, R30, PT ;  /* 0x0000001e1d00720c */ /* 0x000fe40003f26070 */
[----:B------:R-:W-:Y:S01]  /*2e60*/  @!P2 ISETP.GE.U32.AND P3, PT, R20, R21, PT ;  /* 0x000000151400a20c */ /* 0x000fe20003f66070 */
[----:B------:R-:W-:Y:S02]  /*2e70*/  IMAD.MOV.U32 R21, RZ, RZ, 0x1ca00000 ;  /* 0x1ca00000ff157424 */ /* 0x000fe400078e00ff */
[----:B------:R-:W0:Y:S03]  /*2e80*/  MUFU.RCP64H R23, R19 ;  /* 0x0000001300177308 */ /* 0x000e260000001800 */
[----:B------:R-:W-:-:S02]  /*2e90*/  @!P2 SEL R31, R21, 0x63400000, !P3 ;  /* 0x63400000151fa807 */ /* 0x000fc40005800000 */
[----:B------:R-:W-:Y:S02]  /*2ea0*/  SEL R21, R21, 0x63400000, !P1 ;  /* 0x6340000015157807 */ /* 0x000fe40004800000 */
[--C-:B------:R-:W-:Y:S02]  /*2eb0*/  @!P2 LOP3.LUT R20, R31, 0x80000000, R15.reuse, 0xf8, !PT ;  /* 0x800000001f14a812 */ /* 0x100fe400078ef80f */
[----:B------:R-:W-:Y:S02]  /*2ec0*/  LOP3.LUT R21, R21, 0x800fffff, R15, 0xf8, !PT ;  /* 0x800fffff15157812 */ /* 0x000fe400078ef80f */
[----:B------:R-:W-:Y:S01]  /*2ed0*/  @!P2 LOP3.LUT R35, R20, 0x100000, RZ, 0xfc, !PT ;  /* 0x001000001423a812 */ /* 0x000fe200078efcff */
[----:B------:R-:W-:Y:S01]  /*2ee0*/  IMAD.MOV.U32 R20, RZ, RZ, R14 ;  /* 0x000000ffff147224 */ /* 0x000fe200078e000e */
[----:B------:R-:W-:-:S05]  /*2ef0*/  @!P0 LOP3.LUT R30, R19, 0x7ff00000, RZ, 0xc0, !PT ;  /* 0x7ff00000131e8812 */ /* 0x000fca00078ec0ff */
[----:B------:R-:W-:Y:S02]  /*2f00*/  @!P2 DFMA R20, R20, 2, -R34 ;  /* 0x400000001414a82b */ /* 0x000fe40000000822 */
[----:B0-----:R-:W-:-:S08]  /*2f10*/  DFMA R34, R22, -R18, 1 ;  /* 0x3ff000001622742b */ /* 0x001fd00000000812 */
[----:B------:R-:W-:Y:S01]  /*2f20*/  DFMA R34, R34, R34, R34 ;  /* 0x000000222222722b */ /* 0x000fe20000000022 */
[----:B------:R-:W-:-:S05]  /*2f30*/  @!P2 LOP3.LUT R29, R21, 0x7ff00000, RZ, 0xc0, !PT ;  /* 0x7ff00000151da812 */ /* 0x000fca00078ec0ff */
[----:B------:R-:W-:Y:S02]  /*2f40*/  VIADD R31, R29, 0xffffffff ;  /* 0xffffffff1d1f7836 */ /* 0x000fe40000000000 */
[----:B------:R-:W-:-:S03]  /*2f50*/  DFMA R22, R22, R34, R22 ;  /* 0x000000221616722b */ /* 0x000fc60000000016 */
[----:B------:R-:W-:Y:S01]  /*2f60*/  ISETP.GT.U32.AND P0, PT, R31, 0x7feffffe, PT ;  /* 0x7feffffe1f00780c */ /* 0x000fe20003f04070 */
[----:B------:R-:W-:-:S04]  /*2f70*/  VIADD R31, R30, 0xffffffff ;  /* 0xffffffff1e1f7836 */ /* 0x000fc80000000000 */
[----:B------:R-:W-:Y:S01]  /*2f80*/  DFMA R36, R22, -R18, 1 ;  /* 0x3ff000001624742b */ /* 0x000fe20000000812 */
[----:B------:R-:W-:-:S07]  /*2f90*/  ISETP.GT.U32.OR P0, PT, R31, 0x7feffffe, P0 ;  /* 0x7feffffe1f00780c */ /* 0x000fce0000704470 */
[----:B------:R-:W-:-:S08]  /*2fa0*/  DFMA R36, R22, R36, R22 ;  /* 0x000000241624722b */ /* 0x000fd00000000016 */
[----:B------:R-:W-:-:S08]  /*2fb0*/  DMUL R34, R36, R20 ;  /* 0x0000001424227228 */ /* 0x000fd00000000000 */
[----:B------:R-:W-:-:S08]  /*2fc0*/  DFMA R22, R34, -R18, R20 ;  /* 0x800000122216722b */ /* 0x000fd00000000014 */
[----:B------:R-:W-:Y:S01]  /*2fd0*/  DFMA R22, R36, R22, R34 ;  /* 0x000000162416722b */ /* 0x000fe20000000022 */
[----:B------:R-:W-:Y:S10]  /*2fe0*/  @P0 BRA `(.L_x_97) ;  /* 0x0000000000740947 */ /* 0x000ff40003800000 */
[----:B------:R-:W-:Y:S01]  /*2ff0*/  LOP3.LUT R14, R15, 0x7ff00000, RZ, 0xc0, !PT ;  /* 0x7ff000000f0e7812 */ /* 0x000fe200078ec0ff */
[----:B------:R-:W-:Y:S01]  /*3000*/  IMAD.MOV.U32 R30, RZ, RZ, RZ ;  /* 0x000000ffff1e7224 */ /* 0x000fe200078e00ff */
[----:B------:R-:W-:-:S04]  /*3010*/  LOP3.LUT R15, R17, 0x7ff00000, RZ, 0xc0, !PT ;  /* 0x7ff00000110f7812 */ /* 0x000fc800078ec0ff */
[CC--:B------:R-:W-:Y:S02]  /*3020*/  ISETP.GE.U32.AND P0, PT, R14.reuse, R15.reuse, PT ;  /* 0x0000000f0e00720c */ /* 0x0c0fe40003f06070 */
[----:B------:R-:W-:Y:S01]  /*3030*/  VIADDMNMX R15, R14, -R15, 0xb9600000, !PT ;  /* 0xb96000000e0f7446 */ /* 0x000fe2000780090f */
[----:B------:R-:W-:-:S03]  /*3040*/  IMAD.MOV.U32 R14, RZ, RZ, 0x1ca00000 ;  /* 0x1ca00000ff0e7424 */ /* 0x000fc600078e00ff */
[----:B------:R-:W-:Y:S02]  /*3050*/  VIMNMX R15, PT, PT, R15, 0x46a00000, PT ;  /* 0x46a000000f0f7848 */ /* 0x000fe40003fe0100 */
[----:B------:R-:W-:-:S05]  /*3060*/  SEL R14, R14, 0x63400000, !P0 ;  /* 0x634000000e0e7807 */ /* 0x000fca0004000000 */
[----:B------:R-:W-:-:S04]  /*3070*/  IMAD.IADD R14, R15, 0x1, -R14 ;  /* 0x000000010f0e7824 */ /* 0x000fc800078e0a0e */
[----:B------:R-:W-:-:S06]  /*3080*/  VIADD R31, R14, 0x7fe00000 ;  /* 0x7fe000000e1f7836 */ /* 0x000fcc0000000000 */
[----:B------:R-:W-:-:S10]  /*3090*/  DMUL R34, R22, R30 ;  /* 0x0000001e16227228 */ /* 0x000fd40000000000 */
[----:B------:R-:W-:-:S13]  /*30a0*/  FSETP.GTU.AND P0, PT, |R35|, 1.469367938527859385e-39, PT ;  /* 0x001000002300780b */ /* 0x000fda0003f0c200 */
[----:B------:R-:W-:Y:S05]  /*30b0*/  @P0 BRA `(.L_x_98) ;  /* 0x0000000000940947 */ /* 0x000fea0003800000 */
[----:B------:R-:W-:Y:S01]  /*30c0*/  DFMA R18, R22, -R18, R20 ;  /* 0x800000121612722b */ /* 0x000fe20000000014 */
[----:B------:R-:W-:-:S09]  /*30d0*/  IMAD.MOV.U32 R30, RZ, RZ, RZ ;  /* 0x000000ffff1e7224 */ /* 0x000fd200078e00ff */
[C---:B------:R-:W-:Y:S02]  /*30e0*/  FSETP.NEU.AND P0, PT, R19.reuse, RZ, PT ;  /* 0x000000ff1300720b */ /* 0x040fe40003f0d000 */
[----:B------:R-:W-:-:S04]  /*30f0*/  LOP3.LUT R16, R19, 0x80000000, R17, 0x48, !PT ;  /* 0x8000000013107812 */ /* 0x000fc800078e4811 */
[----:B------:R-:W-:-:S07]  /*3100*/  LOP3.LUT R31, R16, R31, RZ, 0xfc, !PT ;  /* 0x0000001f101f7212 */ /* 0x000fce00078efcff */
[----:B------:R-:W-:Y:S05]  /*3110*/  @!P0 BRA `(.L_x_98) ;  /* 0x00000000007c8947 */ /* 0x000fea0003800000 */
[----:B------:R-:W-:Y:S01]  /*3120*/  IMAD.MOV R19, RZ, RZ, -R14 ;  /* 0x000000ffff137224 */ /* 0x000fe200078e0a0e */
[----:B------:R-:W-:Y:S01]  /*3130*/  IADD3 R14, PT, PT, -R14, -0x43300000, RZ ;  /* 0xbcd000000e0e7810 */ /* 0x000fe20007ffe1ff */
[----:B------:R-:W-:-:S06]  /*3140*/  IMAD.MOV.U32 R18, RZ, RZ, RZ ;  /* 0x000000ffff127224 */ /* 0x000fcc00078e00ff */
[----:B------:R-:W-:Y:S02]  /*3150*/  DFMA R18, R34, -R18, R22 ;  /* 0x800000122212722b */ /* 0x000fe40000000016 */
[----:B------:R-:W-:-:S08]  /*3160*/  DMUL.RP R22, R22, R30 ;  /* 0x0000001e16167228 */ /* 0x000fd00000008000 */
[----:B------:R-:W-:Y:S02]  /*3170*/  FSETP.NEU.AND P0, PT, |R19|, R14, PT ;  /* 0x0000000e1300720b */ /* 0x000fe40003f0d200 */
[----:B------:R-:W-:Y:S02]  /*3180*/  LOP3.LUT R15, R23, R16, RZ, 0x3c, !PT ;  /* 0x00000010170f7212 */ /* 0x000fe400078e3cff */
[----:B------:R-:W-:Y:S02]  /*3190*/  FSEL R34, R22, R34, !P0 ;  /* 0x0000002216227208 */ /* 0x000fe40004000000 */
[----:B------:R-:W-:Y:S01]  /*31a0*/  FSEL R35, R15, R35, !P0 ;  /* 0x000000230f237208 */ /* 0x000fe20004000000 */
[----:B------:R-:W-:Y:S06]  /*31b0*/  BRA `(.L_x_98) ;  /* 0x0000000000547947 */ /* 0x000fec0003800000 */
.L_x_97:
[----:B------:R-:W-:-:S14]  /*31c0*/  DSETP.NAN.AND P0, PT, R14, R14, PT ;  /* 0x0000000e0e00722a */ /* 0x000fdc0003f08000 */
[----:B------:R-:W-:Y:S05]  /*31d0*/  @P0 BRA `(.L_x_99) ;  /* 0x0000000000440947 */ /* 0x000fea0003800000 */
[----:B------:R-:W-:-:S14]  /*31e0*/  DSETP.NAN.AND P0, PT, R16, R16, PT ;  /* 0x000000101000722a */ /* 0x000fdc0003f08000 */
[----:B------:R-:W-:Y:S05]  /*31f0*/  @P0 BRA `(.L_x_100) ;  /* 0x0000000000300947 */ /* 0x000fea0003800000 */
[----:B------:R-:W-:Y:S01]  /*3200*/  ISETP.NE.AND P0, PT, R29, R30, PT ;  /* 0x0000001e1d00720c */ /* 0x000fe20003f05270 */
[----:B------:R-:W-:Y:S02]  /*3210*/  IMAD.MOV.U32 R34, RZ, RZ, 0x0 ;  /* 0x00000000ff227424 */ /* 0x000fe400078e00ff */
[----:B------:R-:W-:-:S10]  /*3220*/  IMAD.MOV.U32 R35, RZ, RZ, -0x80000 ;  /* 0xfff80000ff237424 */ /* 0x000fd400078e00ff */
[----:B------:R-:W-:Y:S05]  /*3230*/  @!P0 BRA `(.L_x_98) ;  /* 0x0000000000348947 */ /* 0x000fea0003800000 */
[----:B------:R-:W-:Y:S02]  /*3240*/  ISETP.NE.AND P0, PT, R29, 0x7ff00000, PT ;  /* 0x7ff000001d00780c */ /* 0x000fe40003f05270 */
[----:B------:R-:W-:Y:S02]  /*3250*/  LOP3.LUT R35, R15, 0x80000000, R17, 0x48, !PT ;  /* 0x800000000f237812 */ /* 0x000fe400078e4811 */
[----:B------:R-:W-:-:S13]  /*3260*/  ISETP.EQ.OR P0, PT, R30, RZ, !P0 ;  /* 0x000000ff1e00720c */ /* 0x000fda0004702670 */
[----:B------:R-:W-:Y:S01]  /*3270*/  @P0 LOP3.LUT R14, R35, 0x7ff00000, RZ, 0xfc, !PT ;  /* 0x7ff00000230e0812 */ /* 0x000fe200078efcff */
[----:B------:R-:W-:Y:S02]  /*3280*/  @!P0 IMAD.MOV.U32 R34, RZ, RZ, RZ ;  /* 0x000000ffff228224 */ /* 0x000fe400078e00ff */
[----:B------:R-:W-:Y:S02]  /*3290*/  @P0 IMAD.MOV.U32 R34, RZ, RZ, RZ ;  /* 0x000000ffff220224 */ /* 0x000fe400078e00ff */
[----:B------:R-:W-:Y:S01]  /*32a0*/  @P0 IMAD.MOV.U32 R35, RZ, RZ, R14 ;  /* 0x000000ffff230224 */ /* 0x000fe200078e000e */
[----:B------:R-:W-:Y:S06]  /*32b0*/  BRA `(.L_x_98) ;  /* 0x0000000000147947 */ /* 0x000fec0003800000 */
.L_x_100:
[----:B------:R-:W-:Y:S01]  /*32c0*/  LOP3.LUT R35, R17, 0x80000, RZ, 0xfc, !PT ;  /* 0x0008000011237812 */ /* 0x000fe200078efcff */
[----:B------:R-:W-:Y:S01]  /*32d0*/  IMAD.MOV.U32 R34, RZ, RZ, R16 ;  /* 0x000000ffff227224 */ /* 0x000fe200078e0010 */
[----:B------:R-:W-:Y:S06]  /*32e0*/  BRA `(.L_x_98) ;  /* 0x0000000000087947 */ /* 0x000fec0003800000 */
.L_x_99:
[----:B------:R-:W-:Y:S01]  /*32f0*/  LOP3.LUT R35, R15, 0x80000, RZ, 0xfc, !PT ;  /* 0x000800000f237812 */ /* 0x000fe200078efcff */
[----:B------:R-:W-:-:S07]  /*3300*/  IMAD.MOV.U32 R34, RZ, RZ, R14 ;  /* 0x000000ffff227224 */ /* 0x000fce00078e000e */
.L_x_98:
[----:B------:R-:W-:Y:S05]  /*3310*/  BSYNC.RECONVERGENT B1 ;  /* 0x0000000000017941 */ /* 0x000fea0003800200 */
.L_x_96:
[----:B------:R-:W-:Y:S02]  /*3320*/  IMAD.MOV.U32 R14, RZ, RZ, R0 ;  /* 0x000000ffff0e7224 */ /* 0x000fe400078e0000 */
[----:B------:R-:W-:-:S04]  /*3330*/  IMAD.MOV.U32 R15, RZ, RZ, 0x0 ;  /* 0x00000000ff0f7424 */ /* 0x000fc800078e00ff */
[----:B------:R-:W-:Y:S05]  /*3340*/  RET.REL.NODEC R14 `(_Z32similarityMatrixCalculation_CUDAPcPdi) ;  /* 0xffffffcc0e2c7950 */ /* 0x000fea0003c3ffff */
.L_x_101:
[----:B------:R-:W-:-:S00]  /*3350*/  BRA `(.L_x_101) ;  /* 0xfffffffc00fc7947 */ /* 0x000fc0000383ffff */
[----:B------:R-:W-:-:S00]  /*3360*/  NOP ;  /* 0x0000000000007918 */ /* 0x000fc00000000000 */
        /* <DEDUP_REMOVED lines=9> */
.L_x_102:


//--------------------- .nv.shared.reserved.0     --------------------------
	.section	.nv.shared.reserved.0,"aw",@nobits
	.weak		__nv_reservedSMEM_offset_0_alias
	.size		__nv_reservedSMEM_offset_0_alias, 0, 64
	.other		__nv_reservedSMEM_offset_0_alias,@"STO_CUDA_RESERVED_SHARED STV_DEFAULT"
__nv_reservedSMEM_offset_0_alias:
	.zero		0
	.zero		64


//--------------------- .nv.constant0._Z32similarityMatrixCalculation_CUDAPcPdi --------------------------
	.section	.nv.constant0._Z32similarityMatrixCalculation_CUDAPcPdi,"a",@progbits
	.sectionflags	@""
	.align	4
.nv.constant0._Z32similarityMatrixCalculation_CUDAPcPdi:
	.zero		916


//--------------------- SYMBOLS --------------------------

	.type		.nv.reservedSmem.offset0,@object
	.size		.nv.reservedSmem.offset0,0x4
